	.target	sm_100a

	.elftype	@"ET_EXEC"


//--------------------- .note.nv.tkinfo           --------------------------
	.section	.note.nv.tkinfo,"",@"SHT_NOTE"
	.sectionflags	@"SHF_NOTE_NV_TKINFO"
	.tkinfo
        /*0018*/ 	.word	0x00000002
        /*0030*/ 	.string	""
        /*0030*/ 	.string	"ptxas"
        /*0030*/ 	.string	"Cuda compilation tools, release 13.0, V13.0.88"
        /*0030*/ 	.string	"Build cuda_13.0.r13.0/compiler.36424714_0"
        /*0030*/ 	.string	"-arch sm_100a -m 64 "



//--------------------- .note.nv.cuinfo           --------------------------
	.section	.note.nv.cuinfo,"",@"SHT_NOTE"
	.sectionflags	@"SHF_NOTE_NV_CUINFO"
        /*0018*/ 	.short	0x0002
        /*001a*/ 	.short	0x0064
        /*001c*/ 	.short	0x0082
	.zero		2


//--------------------- .nv.info                  --------------------------
	.section	.nv.info,"",@"SHT_CUDA_INFO"
	.align	4


	//----- nvinfo : EIATTR_REGCOUNT
	.align		4
        /*0000*/ 	.byte	0x04, 0x2f
        /*0002*/ 	.short	(.L_19 - .L_18)
	.align		4
.L_18:
        /*0004*/ 	.word	index@(_ZN7cutlass13device_kernelINS_4gemm6kernel13GemmUniversalIN4cute5tupleIJiiiiEEENS1_10collective13CollectiveMmaINS1_35MainloopSm100TmaUmmaWarpSpecializedILi36ELi2ELi4ENS5_IJNS4_1CILi2EEENSA_ILi1EEESC_EEEEENS5_IJNSA_ILi128EEENSA_ILi64EEESG_EEENS_12float_e4m3_tENS5_IJlSC_lEEESI_SJ_NS4_8TiledMMAINS4_8MMA_AtomIJNS4_10MMA_TraitsINS4_25SM100_MMA_F8F6F4_2x1SM_SSEJSI_SI_fSF_SG_NS4_17integral_constantINS4_4UMMA5MajorELSQ_0EEESR_NSO_INSP_7ScaleInELSS_0EEEST_EEEEEENS4_6LayoutINS5_IJSC_SC_SC_EEENS5_IJNSA_ILi0EEESY_SY_EEEEENS5_IJNS4_10UnderscoreES11_S11_EEEEENS4_18SM100_TMA_2SM_LOADENS4_14ComposedLayoutINS4_7SwizzleILi2ELi4ELi3EEENS4_18smem_ptr_flag_bitsILi8EEENSW_INS5_IJNSA_ILi8EEESG_EEENS5_IJSG_SC_EEEEEEEvNS4_8identityES14_S1E_vS1F_EENS_8epilogue10collective18CollectiveEpilogueINS1H_23Sm100TmaWarpSpecializedILi1ELi1ELi32ELb0ELb0EEEJNS5_IJSG_SG_SG_EEENS5_IJNSW_ISG_SC_EES1N_EEESI_SJ_SI_SJ_NS1H_6fusion15FusionCallbacksIS1L_NS1P_13LinCombEltActINS1H_6thread4ReLuESI_fSI_fLNS_15FloatRoundStyleE2EEES1M_S1O_JEEENS4_5SM1004TMEM4LOAD26SM100_TMEM_LOAD_32dp32b32xENS4_13SM90_TMA_LOADES1E_NS4_39AutoVectorizingCopyWithAssumedAlignmentILi128EEENS4_14SM90_TMA_STOREES1E_S23_S23_EEEvvEEEEvNT_6ParamsE)
        /*0008*/ 	.word	0x0000007b


	//----- nvinfo : EIATTR_FRAME_SIZE
	.align		4
.L_19:
        /*000c*/ 	.byte	0x04, 0x11
        /*000e*/ 	.short	(.L_21 - .L_20)
	.align		4
.L_20:
        /*0010*/ 	.word	index@($__internal_2_$__cuda_sm10x_tcgen05_guardrail_trap_unallocated_columns_being_dealloced)
        /*0014*/ 	.word	0x00000000


	//----- nvinfo : EIATTR_FRAME_SIZE
	.align		4
.L_21:
        /*0018*/ 	.byte	0x04, 0x11
        /*001a*/ 	.short	(.L_23 - .L_22)
	.align		4
.L_22:
        /*001c*/ 	.word	index@($__internal_1_$__cuda_sm10x_tcgen05_guardrail_trap_phase_invalid_during_alloc)
        /*0020*/ 	.word	0x00000000


	//----- nvinfo : EIATTR_FRAME_SIZE
	.align		4
.L_23:
        /*0024*/ 	.byte	0x04, 0x11
        /*0026*/ 	.short	(.L_25 - .L_24)
	.align		4
.L_24:
        /*0028*/ 	.word	index@($__internal_0_$__cuda_sm10x_tcgen05_guardrail_trap_col_being_dealloced_not_returned_by_alloc)
        /*002c*/ 	.word	0x00000000


	//----- nvinfo : EIATTR_FRAME_SIZE
	.align		4
.L_25:
        /*0030*/ 	.byte	0x04, 0x11
        /*0032*/ 	.short	(.L_27 - .L_26)
	.align		4
.L_26:
        /*0034*/ 	.word	index@(_ZN7cutlass13device_kernelINS_4gemm6kernel13GemmUniversalIN4cute5tupleIJiiiiEEENS1_10collective13CollectiveMmaINS1_35MainloopSm100TmaUmmaWarpSpecializedILi36ELi2ELi4ENS5_IJNS4_1CILi2EEENSA_ILi1EEESC_EEEEENS5_IJNSA_ILi128EEENSA_ILi64EEESG_EEENS_12float_e4m3_tENS5_IJlSC_lEEESI_SJ_NS4_8TiledMMAINS4_8MMA_AtomIJNS4_10MMA_TraitsINS4_25SM100_MMA_F8F6F4_2x1SM_SSEJSI_SI_fSF_SG_NS4_17integral_constantINS4_4UMMA5MajorELSQ_0EEESR_NSO_INSP_7ScaleInELSS_0EEEST_EEEEEENS4_6LayoutINS5_IJSC_SC_SC_EEENS5_IJNSA_ILi0EEESY_SY_EEEEENS5_IJNS4_10UnderscoreES11_S11_EEEEENS4_18SM100_TMA_2SM_LOADENS4_14ComposedLayoutINS4_7SwizzleILi2ELi4ELi3EEENS4_18smem_ptr_flag_bitsILi8EEENSW_INS5_IJNSA_ILi8EEESG_EEENS5_IJSG_SC_EEEEEEEvNS4_8identityES14_S1E_vS1F_EENS_8epilogue10collective18CollectiveEpilogueINS1H_23Sm100TmaWarpSpecializedILi1ELi1ELi32ELb0ELb0EEEJNS5_IJSG_SG_SG_EEENS5_IJNSW_ISG_SC_EES1N_EEESI_SJ_SI_SJ_NS1H_6fusion15FusionCallbacksIS1L_NS1P_13LinCombEltActINS1H_6thread4ReLuESI_fSI_fLNS_15FloatRoundStyleE2EEES1M_S1O_JEEENS4_5SM1004TMEM4LOAD26SM100_TMEM_LOAD_32dp32b32xENS4_13SM90_TMA_LOADES1E_NS4_39AutoVectorizingCopyWithAssumedAlignmentILi128EEENS4_14SM90_TMA_STOREES1E_S23_S23_EEEvvEEEEvNT_6ParamsE)
        /*0038*/ 	.word	0x00000000


	//----- nvinfo : EIATTR_MIN_STACK_SIZE
	.align		4
.L_27:
        /*003c*/ 	.byte	0x04, 0x12
        /*003e*/ 	.short	(.L_29 - .L_28)
	.align		4
.L_28:
        /*0040*/ 	.word	index@(_ZN7cutlass13device_kernelINS_4gemm6kernel13GemmUniversalIN4cute5tupleIJiiiiEEENS1_10collective13CollectiveMmaINS1_35MainloopSm100TmaUmmaWarpSpecializedILi36ELi2ELi4ENS5_IJNS4_1CILi2EEENSA_ILi1EEESC_EEEEENS5_IJNSA_ILi128EEENSA_ILi64EEESG_EEENS_12float_e4m3_tENS5_IJlSC_lEEESI_SJ_NS4_8TiledMMAINS4_8MMA_AtomIJNS4_10MMA_TraitsINS4_25SM100_MMA_F8F6F4_2x1SM_SSEJSI_SI_fSF_SG_NS4_17integral_constantINS4_4UMMA5MajorELSQ_0EEESR_NSO_INSP_7ScaleInELSS_0EEEST_EEEEEENS4_6LayoutINS5_IJSC_SC_SC_EEENS5_IJNSA_ILi0EEESY_SY_EEEEENS5_IJNS4_10UnderscoreES11_S11_EEEEENS4_18SM100_TMA_2SM_LOADENS4_14ComposedLayoutINS4_7SwizzleILi2ELi4ELi3EEENS4_18smem_ptr_flag_bitsILi8EEENSW_INS5_IJNSA_ILi8EEESG_EEENS5_IJSG_SC_EEEEEEEvNS4_8identityES14_S1E_vS1F_EENS_8epilogue10collective18CollectiveEpilogueINS1H_23Sm100TmaWarpSpecializedILi1ELi1ELi32ELb0ELb0EEEJNS5_IJSG_SG_SG_EEENS5_IJNSW_ISG_SC_EES1N_EEESI_SJ_SI_SJ_NS1H_6fusion15FusionCallbacksIS1L_NS1P_13LinCombEltActINS1H_6thread4ReLuESI_fSI_fLNS_15FloatRoundStyleE2EEES1M_S1O_JEEENS4_5SM1004TMEM4LOAD26SM100_TMEM_LOAD_32dp32b32xENS4_13SM90_TMA_LOADES1E_NS4_39AutoVectorizingCopyWithAssumedAlignmentILi128EEENS4_14SM90_TMA_STOREES1E_S23_S23_EEEvvEEEEvNT_6ParamsE)
        /*0044*/ 	.word	0x00000000
.L_29:


//--------------------- .nv.compat                --------------------------
	.section	.nv.compat,"",@"SHT_CUDA_COMPAT_INFO"
	.align	4
        /*0000*/ 	.byte	0x02, 0x09, 0x01, 0x00, 0x02, 0x02, 0x02, 0x00, 0x02, 0x05, 0x05, 0x00, 0x03, 0x07, 0x01, 0x01
        /*0010*/ 	.byte	0x02, 0x03, 0x01, 0x00, 0x02, 0x06, 0x01, 0x00, 0x04, 0x0b, 0x08, 0x00, 0x09, 0x00, 0x00, 0x00
        /*0020*/ 	.byte	0x00, 0x00, 0x00, 0x00


//--------------------- .nv.info._ZN7cutlass13device_kernelINS_4gemm6kernel13GemmUniversalIN4cute5tupleIJiiiiEEENS1_10collective13CollectiveMmaINS1_35MainloopSm100TmaUmmaWarpSpecializedILi36ELi2ELi4ENS5_IJNS4_1CILi2EEENSA_ILi1EEESC_EEEEENS5_IJNSA_ILi128EEENSA_ILi64EEESG_EEENS_12float_e4m3_tENS5_IJlSC_lEEESI_SJ_NS4_8TiledMMAINS4_8MMA_AtomIJNS4_10MMA_TraitsINS4_25SM100_MMA_F8F6F4_2x1SM_SSEJSI_SI_fSF_SG_NS4_17integral_constantINS4_4UMMA5MajorELSQ_0EEESR_NSO_INSP_7ScaleInELSS_0EEEST_EEEEEENS4_6LayoutINS5_IJSC_SC_SC_EEENS5_IJNSA_ILi0EEESY_SY_EEEEENS5_IJNS4_10UnderscoreES11_S11_EEEEENS4_18SM100_TMA_2SM_LOADENS4_14ComposedLayoutINS4_7SwizzleILi2ELi4ELi3EEENS4_18smem_ptr_flag_bitsILi8EEENSW_INS5_IJNSA_ILi8EEESG_EEENS5_IJSG_SC_EEEEEEEvNS4_8identityES14_S1E_vS1F_EENS_8epilogue10collective18CollectiveEpilogueINS1H_23Sm100TmaWarpSpecializedILi1ELi1ELi32ELb0ELb0EEEJNS5_IJSG_SG_SG_EEENS5_IJNSW_ISG_SC_EES1N_EEESI_SJ_SI_SJ_NS1H_6fusion15FusionCallbacksIS1L_NS1P_13LinCombEltActINS1H_6thread4ReLuESI_fSI_fLNS_15FloatRoundStyleE2EEES1M_S1O_JEEENS4_5SM1004TMEM4LOAD26SM100_TMEM_LOAD_32dp32b32xENS4_13SM90_TMA_LOADES1E_NS4_39AutoVectorizingCopyWithAssumedAlignmentILi128EEENS4_14SM90_TMA_STOREES1E_S23_S23_EEEvvEEEEvNT_6ParamsE --------------------------
	.section	.nv.info._ZN7cutlass13device_kernelINS_4gemm6kernel13GemmUniversalIN4cute5tupleIJiiiiEEENS1_10collective13CollectiveMmaINS1_35MainloopSm100TmaUmmaWarpSpecializedILi36ELi2ELi4ENS5_IJNS4_1CILi2EEENSA_ILi1EEESC_EEEEENS5_IJNSA_ILi128EEENSA_ILi64EEESG_EEENS_12float_e4m3_tENS5_IJlSC_lEEESI_SJ_NS4_8TiledMMAINS4_8MMA_AtomIJNS4_10MMA_TraitsINS4_25SM100_MMA_F8F6F4_2x1SM_SSEJSI_SI_fSF_SG_NS4_17integral_constantINS4_4UMMA5MajorELSQ_0EEESR_NSO_INSP_7ScaleInELSS_0EEEST_EEEEEENS4_6LayoutINS5_IJSC_SC_SC_EEENS5_IJNSA_ILi0EEESY_SY_EEEEENS5_IJNS4_10UnderscoreES11_S11_EEEEENS4_18SM100_TMA_2SM_LOADENS4_14ComposedLayoutINS4_7SwizzleILi2ELi4ELi3EEENS4_18smem_ptr_flag_bitsILi8EEENSW_INS5_IJNSA_ILi8EEESG_EEENS5_IJSG_SC_EEEEEEEvNS4_8identityES14_S1E_vS1F_EENS_8epilogue10collective18CollectiveEpilogueINS1H_23Sm100TmaWarpSpecializedILi1ELi1ELi32ELb0ELb0EEEJNS5_IJSG_SG_SG_EEENS5_IJNSW_ISG_SC_EES1N_EEESI_SJ_SI_SJ_NS1H_6fusion15FusionCallbacksIS1L_NS1P_13LinCombEltActINS1H_6thread4ReLuESI_fSI_fLNS_15FloatRoundStyleE2EEES1M_S1O_JEEENS4_5SM1004TMEM4LOAD26SM100_TMEM_LOAD_32dp32b32xENS4_13SM90_TMA_LOADES1E_NS4_39AutoVectorizingCopyWithAssumedAlignmentILi128EEENS4_14SM90_TMA_STOREES1E_S23_S23_EEEvvEEEEvNT_6ParamsE,"",@"SHT_CUDA_INFO"
	.sectionflags	@""
	.align	4


	//----- nvinfo : EIATTR_CUDA_API_VERSION
	.align		4
        /*0000*/ 	.byte	0x04, 0x37
        /*0002*/ 	.short	(.L_31 - .L_30)
.L_30:
        /*0004*/ 	.word	0x00000082


	//----- nvinfo : EIATTR_KPARAM_INFO
	.align		4
.L_31:
        /*0008*/ 	.byte	0x04, 0x17
        /*000a*/ 	.short	(.L_33 - .L_32)
.L_32:
        /*000c*/ 	.word	0x00000000
        /*0010*/ 	.short	0x0000
        /*0012*/ 	.short	0x0000
        /*0014*/ 	.byte	0x00, 0xf0, 0x01, 0x20


	//----- nvinfo : EIATTR_AT_ENTRY_FRAGMENTS
	.align		4
.L_33:
        /*0018*/ 	.byte	0x04, 0x4f
        /*001a*/ 	.short	(.L_35 - .L_34)


	//   ....[0]....
.L_34:
        /*001c*/ 	.word	0x00000007


	//----- nvinfo : EIATTR_RESERVED_SMEM_USED
	.align		4
.L_35:
        /*0020*/ 	.byte	0x01, 0x41
	.zero		2


	//----- nvinfo : EIATTR_SPARSE_MMA_MASK
	.align		4
        /*0024*/ 	.byte	0x03, 0x50
        /*0026*/ 	.short	0x0000


	//----- nvinfo : EIATTR_TCGEN05_2CTA_USED
	.align		4
        /*0028*/ 	.byte	0x01, 0x52
	.zero		2


	//----- nvinfo : EIATTR_MAXREG_COUNT
	.align		4
        /*002c*/ 	.byte	0x03, 0x1b
        /*002e*/ 	.short	0x00ff


	//----- nvinfo : EIATTR_NUM_BARRIERS
	.align		4
        /*0030*/ 	.byte	0x02, 0x4c
        /*0032*/ 	.byte	0x07
	.zero		1


	//----- nvinfo : EIATTR_EXTERNS
	.align		4
        /*0034*/ 	.byte	0x04, 0x0f
        /*0036*/ 	.short	(.L_37 - .L_36)


	//   ....[0]....
	.align		4
.L_36:
        /*0038*/ 	.word	index@(__assertfail)


	//----- nvinfo : EIATTR_MERCURY_ISA_VERSION
	.align		4
.L_37:
        /*003c*/ 	.byte	0x03, 0x5f
        /*003e*/ 	.short	0x0101


	//----- nvinfo : EIATTR_INT_WARP_WIDE_INSTR_OFFSETS
	.align		4
        /*0040*/ 	.byte	0x04, 0x31
        /*0042*/ 	.short	(.L_39 - .L_38)


	//   ....[0]....
.L_38:
        /*0044*/ 	.word	0x000010b0


	//   ....[1]....
        /*0048*/ 	.word	0x00001150


	//   ....[2]....
        /*004c*/ 	.word	0x000024a0


	//   ....[3]....
        /*0050*/ 	.word	0x000054a0


	//   ....[4]....
        /*0054*/ 	.word	0x000054c0


	//   ....[5]....
        /*0058*/ 	.word	0x000054f0


	//   ....[6]....
        /*005c*/ 	.word	0x00005f00


	//   ....[7]....
        /*0060*/ 	.word	0x00006020


	//----- nvinfo : EIATTR_COOP_GROUP_MASK_REGIDS
	.align		4
.L_39:
        /*0064*/ 	.byte	0x04, 0x29
        /*0066*/ 	.short	(.L_41 - .L_40)


	//   ....[0]....
.L_40:
        /*0068*/ 	.word	0xffffffff


	//   ....[1]....
        /*006c*/ 	.word	0xffffffff


	//   ....[2]....
        /*0070*/ 	.word	0xffffffff


	//   ....[3]....
        /*0074*/ 	.word	0xffffffff


	//   ....[4]....
        /*0078*/ 	.word	0xffffffff


	//   ....[5]....
        /*007c*/ 	.word	0xffffffff


	//   ....[6]....
        /*0080*/ 	.word	0xffffffff


	//   ....[7]....
        /*0084*/ 	.word	0xffffffff


	//   ....[8]....
        /*0088*/ 	.word	0xffffffff


	//   ....[9]....
        /*008c*/ 	.word	0xffffffff


	//   ....[10]....
        /*0090*/ 	.word	0xffffffff


	//   ....[11]....
        /*0094*/ 	.word	0xffffffff


	//   ....[12]....
        /*0098*/ 	.word	0xffffffff


	//   ....[13]....
        /*009c*/ 	.word	0xffffffff


	//----- nvinfo : EIATTR_COOP_GROUP_INSTR_OFFSETS
	.align		4
.L_41:
        /*00a0*/ 	.byte	0x04, 0x28
        /*00a2*/ 	.short	(.L_43 - .L_42)


	//   ....[0]....
.L_42:
        /*00a4*/ 	.word	0x000000c0


	//   ....[1]....
        /*00a8*/ 	.word	0x000004d0


	//   ....[2]....
        /*00ac*/ 	.word	0x00000a80


	//   ....[3]....
        /*00b0*/ 	.word	0x00000bb0


	//   ....[4]....
        /*00b4*/ 	.word	0x00000ca0


	//   ....[5]....
        /*00b8*/ 	.word	0x00000e00


	//   ....[6]....
        /*00bc*/ 	.word	0x00000f90


	//   ....[7]....
        /*00c0*/ 	.word	0x000011d0


	//   ....[8]....
        /*00c4*/ 	.word	0x00002380


	//   ....[9]....
        /*00c8*/ 	.word	0x00004360


	//   ....[10]....
        /*00cc*/ 	.word	0x00004830


	//   ....[11]....
        /*00d0*/ 	.word	0x00004860


	//   ....[12]....
        /*00d4*/ 	.word	0x000053a0


	//   ....[13]....
        /*00d8*/ 	.word	0x000055b0


	//----- nvinfo : EIATTR_VRC_CTA_INIT_COUNT
	.align		4
.L_43:
        /*00dc*/ 	.byte	0x02, 0x4a
        /*00de*/ 	.byte	0x80
	.zero		1


	//----- nvinfo : EIATTR_SYSCALL_OFFSETS
	.align		4
        /*00e0*/ 	.byte	0x04, 0x46
        /*00e2*/ 	.short	(.L_45 - .L_44)


	//   ....[0]....
.L_44:
        /*00e4*/ 	.word	0x00006a20


	//   ....[1]....
        /*00e8*/ 	.word	0x00006b60


	//   ....[2]....
        /*00ec*/ 	.word	0x000072a0


	//----- nvinfo : EIATTR_MBARRIER_INSTR_OFFSETS
	.align		4
.L_45:
        /*00f0*/ 	.byte	0x04, 0x39
        /*00f2*/ 	.short	(.L_47 - .L_46)


	//   ....[0]....
.L_46:
        /*00f4*/ 	.word	0x000005e0
        /*00f8*/ 	.word	0x000000ff
        /*00fc*/ 	.word	0x00000000
        /*0100*/ 	.short	0x0100
        /*0102*/ 	.byte	0x08
	.zero		1


	//   ....[1]....
        /*0104*/ 	.word	0x000005f0
        /*0108*/ 	.word	0x000000ff
        /*010c*/ 	.word	0x00000120
        /*0110*/ 	.short	0x0100
        /*0112*/ 	.byte	0x08
	.zero		1


	//   ....[2]....
        /*0114*/ 	.word	0x00000600
        /*0118*/ 	.word	0x000000ff
        /*011c*/ 	.word	0x00000008
        /*0120*/ 	.short	0x0100
        /*0122*/ 	.byte	0x08
	.zero		1


	//   ....[3]....
        /*0124*/ 	.word	0x00000610
        /*0128*/ 	.word	0x000000ff
        /*012c*/ 	.word	0x00000128
        /*0130*/ 	.short	0x0100
        /*0132*/ 	.byte	0x08
	.zero		1


	//   ....[4]....
        /*0134*/ 	.word	0x00000620
        /*0138*/ 	.word	0x000000ff
        /*013c*/ 	.word	0x00000010
        /*0140*/ 	.short	0x0100
        /*0142*/ 	.byte	0x08
	.zero		1


	//   ....[5]....
        /*0144*/ 	.word	0x00000630
        /*0148*/ 	.word	0x000000ff
        /*014c*/ 	.word	0x00000130
        /*0150*/ 	.short	0x0100
        /*0152*/ 	.byte	0x08
	.zero		1


	//   ....[6]....
        /*0154*/ 	.word	0x00000640
        /*0158*/ 	.word	0x000000ff
        /*015c*/ 	.word	0x00000018
        /*0160*/ 	.short	0x0100
        /*0162*/ 	.byte	0x08
	.zero		1


	//   ....[7]....
        /*0164*/ 	.word	0x00000650
        /*0168*/ 	.word	0x000000ff
        /*016c*/ 	.word	0x00000138
        /*0170*/ 	.short	0x0100
        /*0172*/ 	.byte	0x08
	.zero		1


	//   ....[8]....
        /*0174*/ 	.word	0x00000660
        /*0178*/ 	.word	0x000000ff
        /*017c*/ 	.word	0x00000020
        /*0180*/ 	.short	0x0100
        /*0182*/ 	.byte	0x08
	.zero		1


	//   ....[9]....
        /*0184*/ 	.word	0x00000670
        /*0188*/ 	.word	0x000000ff
        /*018c*/ 	.word	0x00000140
        /*0190*/ 	.short	0x0100
        /*0192*/ 	.byte	0x08
	.zero		1


	//   ....[10]....
        /*0194*/ 	.word	0x00000680
        /*0198*/ 	.word	0x000000ff
        /*019c*/ 	.word	0x00000028
        /*01a0*/ 	.short	0x0100
        /*01a2*/ 	.byte	0x08
	.zero		1


	//   ....[11]....
        /*01a4*/ 	.word	0x00000690
        /*01a8*/ 	.word	0x000000ff
        /*01ac*/ 	.word	0x00000148
        /*01b0*/ 	.short	0x0100
        /*01b2*/ 	.byte	0x08
	.zero		1


	//   ....[12]....
        /*01b4*/ 	.word	0x000006a0
        /*01b8*/ 	.word	0x000000ff
        /*01bc*/ 	.word	0x00000030
        /*01c0*/ 	.short	0x0100
        /*01c2*/ 	.byte	0x08
	.zero		1


	//   ....[13]....
        /*01c4*/ 	.word	0x000006b0
        /*01c8*/ 	.word	0x000000ff
        /*01cc*/ 	.word	0x00000150
        /*01d0*/ 	.short	0x0100
        /*01d2*/ 	.byte	0x08
	.zero		1


	//   ....[14]....
        /*01d4*/ 	.word	0x000006c0
        /*01d8*/ 	.word	0x000000ff
        /*01dc*/ 	.word	0x00000038
        /*01e0*/ 	.short	0x0100
        /*01e2*/ 	.byte	0x08
	.zero		1


	//   ....[15]....
        /*01e4*/ 	.word	0x000006d0
        /*01e8*/ 	.word	0x000000ff
        /*01ec*/ 	.word	0x00000158
        /*01f0*/ 	.short	0x0100
        /*01f2*/ 	.byte	0x08
	.zero		1


	//   ....[16]....
        /*01f4*/ 	.word	0x000006e0
        /*01f8*/ 	.word	0x000000ff
        /*01fc*/ 	.word	0x00000040
        /*0200*/ 	.short	0x0100
        /*0202*/ 	.byte	0x08
	.zero		1


	//   ....[17]....
        /*0204*/ 	.word	0x000006f0
        /*0208*/ 	.word	0x000000ff
        /*020c*/ 	.word	0x00000160
        /*0210*/ 	.short	0x0100
        /*0212*/ 	.byte	0x08
	.zero		1


	//   ....[18]....
        /*0214*/ 	.word	0x00000700
        /*0218*/ 	.word	0x000000ff
        /*021c*/ 	.word	0x00000048
        /*0220*/ 	.short	0x0100
        /*0222*/ 	.byte	0x08
	.zero		1


	//   ....[19]....
        /*0224*/ 	.word	0x00000710
        /*0228*/ 	.word	0x000000ff
        /*022c*/ 	.word	0x00000168
        /*0230*/ 	.short	0x0100
        /*0232*/ 	.byte	0x08
	.zero		1


	//   ....[20]....
        /*0234*/ 	.word	0x00000720
        /*0238*/ 	.word	0x000000ff
        /*023c*/ 	.word	0x00000050
        /*0240*/ 	.short	0x0100
        /*0242*/ 	.byte	0x08
	.zero		1


	//   ....[21]....
        /*0244*/ 	.word	0x00000730
        /*0248*/ 	.word	0x000000ff
        /*024c*/ 	.word	0x00000170
        /*0250*/ 	.short	0x0100
        /*0252*/ 	.byte	0x08
	.zero		1


	//   ....[22]....
        /*0254*/ 	.word	0x00000740
        /*0258*/ 	.word	0x000000ff
        /*025c*/ 	.word	0x00000058
        /*0260*/ 	.short	0x0100
        /*0262*/ 	.byte	0x08
	.zero		1


	//   ....[23]....
        /*0264*/ 	.word	0x00000750
        /*0268*/ 	.word	0x000000ff
        /*026c*/ 	.word	0x00000178
        /*0270*/ 	.short	0x0100
        /*0272*/ 	.byte	0x08
	.zero		1


	//   ....[24]....
        /*0274*/ 	.word	0x00000760
        /*0278*/ 	.word	0x000000ff
        /*027c*/ 	.word	0x00000060
        /*0280*/ 	.short	0x0100
        /*0282*/ 	.byte	0x08
	.zero		1


	//   ....[25]....
        /*0284*/ 	.word	0x00000770
        /*0288*/ 	.word	0x000000ff
        /*028c*/ 	.word	0x00000180
        /*0290*/ 	.short	0x0100
        /*0292*/ 	.byte	0x08
	.zero		1


	//   ....[26]....
        /*0294*/ 	.word	0x00000780
        /*0298*/ 	.word	0x000000ff
        /*029c*/ 	.word	0x00000068
        /*02a0*/ 	.short	0x0100
        /*02a2*/ 	.byte	0x08
	.zero		1


	//   ....[27]....
        /*02a4*/ 	.word	0x00000790
        /*02a8*/ 	.word	0x000000ff
        /*02ac*/ 	.word	0x00000188
        /*02b0*/ 	.short	0x0100
        /*02b2*/ 	.byte	0x08
	.zero		1


	//   ....[28]....
        /*02b4*/ 	.word	0x000007a0
        /*02b8*/ 	.word	0x000000ff
        /*02bc*/ 	.word	0x00000070
        /*02c0*/ 	.short	0x0100
        /*02c2*/ 	.byte	0x08
	.zero		1


	//   ....[29]....
        /*02c4*/ 	.word	0x000007b0
        /*02c8*/ 	.word	0x000000ff
        /*02cc*/ 	.word	0x00000190
        /*02d0*/ 	.short	0x0100
        /*02d2*/ 	.byte	0x08
	.zero		1


	//   ....[30]....
        /*02d4*/ 	.word	0x000007c0
        /*02d8*/ 	.word	0x000000ff
        /*02dc*/ 	.word	0x00000078
        /*02e0*/ 	.short	0x0100
        /*02e2*/ 	.byte	0x08
	.zero		1


	//   ....[31]....
        /*02e4*/ 	.word	0x000007d0
        /*02e8*/ 	.word	0x000000ff
        /*02ec*/ 	.word	0x00000198
        /*02f0*/ 	.short	0x0100
        /*02f2*/ 	.byte	0x08
	.zero		1


	//   ....[32]....
        /*02f4*/ 	.word	0x000007e0
        /*02f8*/ 	.word	0x000000ff
        /*02fc*/ 	.word	0x00000080
        /*0300*/ 	.short	0x0100
        /*0302*/ 	.byte	0x08
	.zero		1


	//   ....[33]....
        /*0304*/ 	.word	0x000007f0
        /*0308*/ 	.word	0x000000ff
        /*030c*/ 	.word	0x000001a0
        /*0310*/ 	.short	0x0100
        /*0312*/ 	.byte	0x08
	.zero		1


	//   ....[34]....
        /*0314*/ 	.word	0x00000800
        /*0318*/ 	.word	0x000000ff
        /*031c*/ 	.word	0x00000088
        /*0320*/ 	.short	0x0100
        /*0322*/ 	.byte	0x08
	.zero		1


	//   ....[35]....
        /*0324*/ 	.word	0x00000810
        /*0328*/ 	.word	0x000000ff
        /*032c*/ 	.word	0x000001a8
        /*0330*/ 	.short	0x0100
        /*0332*/ 	.byte	0x08
	.zero		1


	//   ....[36]....
        /*0334*/ 	.word	0x00000820
        /*0338*/ 	.word	0x000000ff
        /*033c*/ 	.word	0x00000090
        /*0340*/ 	.short	0x0100
        /*0342*/ 	.byte	0x08
	.zero		1


	//   ....[37]....
        /*0344*/ 	.word	0x00000830
        /*0348*/ 	.word	0x000000ff
        /*034c*/ 	.word	0x000001b0
        /*0350*/ 	.short	0x0100
        /*0352*/ 	.byte	0x08
	.zero		1


	//   ....[38]....
        /*0354*/ 	.word	0x00000840
        /*0358*/ 	.word	0x000000ff
        /*035c*/ 	.word	0x00000098
        /*0360*/ 	.short	0x0100
        /*0362*/ 	.byte	0x08
	.zero		1


	//   ....[39]....
        /*0364*/ 	.word	0x00000850
        /*0368*/ 	.word	0x000000ff
        /*036c*/ 	.word	0x000001b8
        /*0370*/ 	.short	0x0100
        /*0372*/ 	.byte	0x08
	.zero		1


	//   ....[40]....
        /*0374*/ 	.word	0x00000860
        /*0378*/ 	.word	0x000000ff
        /*037c*/ 	.word	0x000000a0
        /*0380*/ 	.short	0x0100
        /*0382*/ 	.byte	0x08
	.zero		1


	//   ....[41]....
        /*0384*/ 	.word	0x00000870
        /*0388*/ 	.word	0x000000ff
        /*038c*/ 	.word	0x000001c0
        /*0390*/ 	.short	0x0100
        /*0392*/ 	.byte	0x08
	.zero		1


	//   ....[42]....
        /*0394*/ 	.word	0x00000880
        /*0398*/ 	.word	0x000000ff
        /*039c*/ 	.word	0x000000a8
        /*03a0*/ 	.short	0x0100
        /*03a2*/ 	.byte	0x08
	.zero		1


	//   ....[43]....
        /*03a4*/ 	.word	0x00000890
        /*03a8*/ 	.word	0x000000ff
        /*03ac*/ 	.word	0x000001c8
        /*03b0*/ 	.short	0x0100
        /*03b2*/ 	.byte	0x08
	.zero		1


	//   ....[44]....
        /*03b4*/ 	.word	0x000008a0
        /*03b8*/ 	.word	0x000000ff
        /*03bc*/ 	.word	0x000000b0
        /*03c0*/ 	.short	0x0100
        /*03c2*/ 	.byte	0x08
	.zero		1


	//   ....[45]....
        /*03c4*/ 	.word	0x000008b0
        /*03c8*/ 	.word	0x000000ff
        /*03cc*/ 	.word	0x000001d0
        /*03d0*/ 	.short	0x0100
        /*03d2*/ 	.byte	0x08
	.zero		1


	//   ....[46]....
        /*03d4*/ 	.word	0x000008c0
        /*03d8*/ 	.word	0x000000ff
        /*03dc*/ 	.word	0x000000b8
        /*03e0*/ 	.short	0x0100
        /*03e2*/ 	.byte	0x08
	.zero		1


	//   ....[47]....
        /*03e4*/ 	.word	0x000008d0
        /*03e8*/ 	.word	0x000000ff
        /*03ec*/ 	.word	0x000001d8
        /*03f0*/ 	.short	0x0100
        /*03f2*/ 	.byte	0x08
	.zero		1


	//   ....[48]....
        /*03f4*/ 	.word	0x000008e0
        /*03f8*/ 	.word	0x000000ff
        /*03fc*/ 	.word	0x000000c0
        /*0400*/ 	.short	0x0100
        /*0402*/ 	.byte	0x08
	.zero		1


	//   ....[49]....
        /*0404*/ 	.word	0x000008f0
        /*0408*/ 	.word	0x000000ff
        /*040c*/ 	.word	0x000001e0
        /*0410*/ 	.short	0x0100
        /*0412*/ 	.byte	0x08
	.zero		1


	//   ....[50]....
        /*0414*/ 	.word	0x00000900
        /*0418*/ 	.word	0x000000ff
        /*041c*/ 	.word	0x000000c8
        /*0420*/ 	.short	0x0100
        /*0422*/ 	.byte	0x08
	.zero		1


	//   ....[51]....
        /*0424*/ 	.word	0x00000910
        /*0428*/ 	.word	0x000000ff
        /*042c*/ 	.word	0x000001e8
        /*0430*/ 	.short	0x0100
        /*0432*/ 	.byte	0x08
	.zero		1


	//   ....[52]....
        /*0434*/ 	.word	0x00000920
        /*0438*/ 	.word	0x000000ff
        /*043c*/ 	.word	0x000000d0
        /*0440*/ 	.short	0x0100
        /*0442*/ 	.byte	0x08
	.zero		1


	//   ....[53]....
        /*0444*/ 	.word	0x00000930
        /*0448*/ 	.word	0x000000ff
        /*044c*/ 	.word	0x000001f0
        /*0450*/ 	.short	0x0100
        /*0452*/ 	.byte	0x08
	.zero		1


	//   ....[54]....
        /*0454*/ 	.word	0x00000940
        /*0458*/ 	.word	0x000000ff
        /*045c*/ 	.word	0x000000d8
        /*0460*/ 	.short	0x0100
        /*0462*/ 	.byte	0x08
	.zero		1


	//   ....[55]....
        /*0464*/ 	.word	0x00000950
        /*0468*/ 	.word	0x000000ff
        /*046c*/ 	.word	0x000001f8
        /*0470*/ 	.short	0x0100
        /*0472*/ 	.byte	0x08
	.zero		1


	//   ....[56]....
        /*0474*/ 	.word	0x00000960
        /*0478*/ 	.word	0x000000ff
        /*047c*/ 	.word	0x000000e0
        /*0480*/ 	.short	0x0100
        /*0482*/ 	.byte	0x08
	.zero		1


	//   ....[57]....
        /*0484*/ 	.word	0x00000970
        /*0488*/ 	.word	0x000000ff
        /*048c*/ 	.word	0x00000200
        /*0490*/ 	.short	0x0100
        /*0492*/ 	.byte	0x08
	.zero		1


	//   ....[58]....
        /*0494*/ 	.word	0x00000980
        /*0498*/ 	.word	0x000000ff
        /*049c*/ 	.word	0x000000e8
        /*04a0*/ 	.short	0x0100
        /*04a2*/ 	.byte	0x08
	.zero		1


	//   ....[59]....
        /*04a4*/ 	.word	0x00000990
        /*04a8*/ 	.word	0x000000ff
        /*04ac*/ 	.word	0x00000208
        /*04b0*/ 	.short	0x0100
        /*04b2*/ 	.byte	0x08
	.zero		1


	//   ....[60]....
        /*04b4*/ 	.word	0x000009a0
        /*04b8*/ 	.word	0x000000ff
        /*04bc*/ 	.word	0x000000f0
        /*04c0*/ 	.short	0x0100
        /*04c2*/ 	.byte	0x08
	.zero		1


	//   ....[61]....
        /*04c4*/ 	.word	0x000009b0
        /*04c8*/ 	.word	0x000000ff
        /*04cc*/ 	.word	0x00000210
        /*04d0*/ 	.short	0x0100
        /*04d2*/ 	.byte	0x08
	.zero		1


	//   ....[62]....
        /*04d4*/ 	.word	0x000009c0
        /*04d8*/ 	.word	0x000000ff
        /*04dc*/ 	.word	0x000000f8
        /*04e0*/ 	.short	0x0100
        /*04e2*/ 	.byte	0x08
	.zero		1


	//   ....[63]....
        /*04e4*/ 	.word	0x000009d0
        /*04e8*/ 	.word	0x000000ff
        /*04ec*/ 	.word	0x00000218
        /*04f0*/ 	.short	0x0100
        /*04f2*/ 	.byte	0x08
	.zero		1


	//   ....[64]....
        /*04f4*/ 	.word	0x000009e0
        /*04f8*/ 	.word	0x000000ff
        /*04fc*/ 	.word	0x00000100
        /*0500*/ 	.short	0x0100
        /*0502*/ 	.byte	0x08
	.zero		1


	//   ....[65]....
        /*0504*/ 	.word	0x000009f0
        /*0508*/ 	.word	0x000000ff
        /*050c*/ 	.word	0x00000220
        /*0510*/ 	.short	0x0100
        /*0512*/ 	.byte	0x08
	.zero		1


	//   ....[66]....
        /*0514*/ 	.word	0x00000a00
        /*0518*/ 	.word	0x000000ff
        /*051c*/ 	.word	0x00000108
        /*0520*/ 	.short	0x0100
        /*0522*/ 	.byte	0x08
	.zero		1


	//   ....[67]....
        /*0524*/ 	.word	0x00000a10
        /*0528*/ 	.word	0x000000ff
        /*052c*/ 	.word	0x00000228
        /*0530*/ 	.short	0x0100
        /*0532*/ 	.byte	0x08
	.zero		1


	//   ....[68]....
        /*0534*/ 	.word	0x00000a20
        /*0538*/ 	.word	0x000000ff
        /*053c*/ 	.word	0x00000110
        /*0540*/ 	.short	0x0100
        /*0542*/ 	.byte	0x08
	.zero		1


	//   ....[69]....
        /*0544*/ 	.word	0x00000a30
        /*0548*/ 	.word	0x000000ff
        /*054c*/ 	.word	0x00000230
        /*0550*/ 	.short	0x0100
        /*0552*/ 	.byte	0x08
	.zero		1


	//   ....[70]....
        /*0554*/ 	.word	0x00000a40
        /*0558*/ 	.word	0x000000ff
        /*055c*/ 	.word	0x00000118
        /*0560*/ 	.short	0x0100
        /*0562*/ 	.byte	0x08
	.zero		1


	//   ....[71]....
        /*0564*/ 	.word	0x00000a50
        /*0568*/ 	.word	0x000000ff
        /*056c*/ 	.word	0x00000238
        /*0570*/ 	.short	0x0100
        /*0572*/ 	.byte	0x08
	.zero		1


	//   ....[72]....
        /*0574*/ 	.word	0x00000b80
        /*0578*/ 	.word	0x000000ff
        /*057c*/ 	.word	0x00000240
        /*0580*/ 	.short	0x0100
        /*0582*/ 	.byte	0x09
	.zero		1


	//   ....[73]....
        /*0584*/ 	.word	0x00000b90
        /*0588*/ 	.word	0x000000ff
        /*058c*/ 	.word	0x00000248
        /*0590*/ 	.short	0x0100
        /*0592*/ 	.byte	0x09
	.zero		1


	//   ....[74]....
        /*0594*/ 	.word	0x00000c70
        /*0598*/ 	.word	0x000000ff
        /*059c*/ 	.word	0x00000250
        /*05a0*/ 	.short	0x0100
        /*05a2*/ 	.byte	0x08
	.zero		1


	//   ....[75]....
        /*05a4*/ 	.word	0x00000c80
        /*05a8*/ 	.word	0x000000ff
        /*05ac*/ 	.word	0x00000258
        /*05b0*/ 	.short	0x0100
        /*05b2*/ 	.byte	0x08
	.zero		1


	//   ....[76]....
        /*05b4*/ 	.word	0x00000db0
        /*05b8*/ 	.word	0x000000ff
        /*05bc*/ 	.word	0x00000260
        /*05c0*/ 	.short	0x0100
        /*05c2*/ 	.byte	0x08
	.zero		1


	//   ....[77]....
        /*05c4*/ 	.word	0x00000dc0
        /*05c8*/ 	.word	0x000000ff
        /*05cc*/ 	.word	0x00000270
        /*05d0*/ 	.short	0x0100
        /*05d2*/ 	.byte	0x08
	.zero		1


	//   ....[78]....
        /*05d4*/ 	.word	0x00000dd0
        /*05d8*/ 	.word	0x000000ff
        /*05dc*/ 	.word	0x00000268
        /*05e0*/ 	.short	0x0100
        /*05e2*/ 	.byte	0x08
	.zero		1


	//   ....[79]....
        /*05e4*/ 	.word	0x00000de0
        /*05e8*/ 	.word	0x000000ff
        /*05ec*/ 	.word	0x00000278
        /*05f0*/ 	.short	0x0100
        /*05f2*/ 	.byte	0x08
	.zero		1


	//   ....[80]....
        /*05f4*/ 	.word	0x00000f00
        /*05f8*/ 	.word	0x000000ff
        /*05fc*/ 	.word	0x00000280
        /*0600*/ 	.short	0x0100
        /*0602*/ 	.byte	0x09
	.zero		1


	//   ....[81]....
        /*0604*/ 	.word	0x00000f10
        /*0608*/ 	.word	0x000000ff
        /*060c*/ 	.word	0x000002a0
        /*0610*/ 	.short	0x0100
        /*0612*/ 	.byte	0x09
	.zero		1


	//   ....[82]....
        /*0614*/ 	.word	0x00000f20
        /*0618*/ 	.word	0x000000ff
        /*061c*/ 	.word	0x00000288
        /*0620*/ 	.short	0x0100
        /*0622*/ 	.byte	0x09
	.zero		1


	//   ....[83]....
        /*0624*/ 	.word	0x00000f30
        /*0628*/ 	.word	0x000000ff
        /*062c*/ 	.word	0x000002a8
        /*0630*/ 	.short	0x0100
        /*0632*/ 	.byte	0x09
	.zero		1


	//   ....[84]....
        /*0634*/ 	.word	0x00000f40
        /*0638*/ 	.word	0x000000ff
        /*063c*/ 	.word	0x00000290
        /*0640*/ 	.short	0x0100
        /*0642*/ 	.byte	0x09
	.zero		1


	//   ....[85]....
        /*0644*/ 	.word	0x00000f50
        /*0648*/ 	.word	0x000000ff
        /*064c*/ 	.word	0x000002b0
        /*0650*/ 	.short	0x0100
        /*0652*/ 	.byte	0x09
	.zero		1


	//   ....[86]....
        /*0654*/ 	.word	0x00000f60
        /*0658*/ 	.word	0x000000ff
        /*065c*/ 	.word	0x00000298
        /*0660*/ 	.short	0x0100
        /*0662*/ 	.byte	0x09
	.zero		1


	//   ....[87]....
        /*0664*/ 	.word	0x00000f70
        /*0668*/ 	.word	0x000000ff
        /*066c*/ 	.word	0x000002b8
        /*0670*/ 	.short	0x0100
        /*0672*/ 	.byte	0x09
	.zero		1


	//   ....[88]....
        /*0674*/ 	.word	0x00001060
        /*0678*/ 	.word	0x000000ff
        /*067c*/ 	.word	0x000002c0
        /*0680*/ 	.short	0x0100
        /*0682*/ 	.byte	0x08
	.zero		1


	//   ....[89]....
        /*0684*/ 	.word	0x00001070
        /*0688*/ 	.word	0x000000ff
        /*068c*/ 	.word	0x000002d0
        /*0690*/ 	.short	0x0100
        /*0692*/ 	.byte	0x08
	.zero		1


	//   ....[90]....
        /*0694*/ 	.word	0x00001080
        /*0698*/ 	.word	0x000000ff
        /*069c*/ 	.word	0x000002c8
        /*06a0*/ 	.short	0x0100
        /*06a2*/ 	.byte	0x08
	.zero		1


	//   ....[91]....
        /*06a4*/ 	.word	0x00001090
        /*06a8*/ 	.word	0x000000ff
        /*06ac*/ 	.word	0x000002d8
        /*06b0*/ 	.short	0x0100
        /*06b2*/ 	.byte	0x08
	.zero		1


	//   ....[92]....
        /*06b4*/ 	.word	0x00001180
        /*06b8*/ 	.word	0x000000ff
        /*06bc*/ 	.word	0x000002e0
        /*06c0*/ 	.short	0x0100
        /*06c2*/ 	.byte	0x06
	.zero		1


	//   ....[93]....
        /*06c4*/ 	.word	0x00001b70
        /*06c8*/ 	.word	0x00000003
        /*06cc*/ 	.word	0x000002d0
        /*06d0*/ 	.short	0x010a
        /*06d2*/ 	.byte	0xff
	.zero		1


	//   ....[94]....
        /*06d4*/ 	.word	0x00001ba0
        /*06d8*/ 	.word	0x00000003
        /*06dc*/ 	.word	0x000002c0
        /*06e0*/ 	.short	0x0101
        /*06e2*/ 	.byte	0xff
	.zero		1


	//   ....[95]....
        /*06e4*/ 	.word	0x00001ca0
        /*06e8*/ 	.word	0x000000ff
        /*06ec*/ 	.word	0x00000120
        /*06f0*/ 	.short	0x010a
        /*06f2*/ 	.byte	0x08
	.zero		1


	//   ....[96]....
        /*06f4*/ 	.word	0x00001d70
        /*06f8*/ 	.word	0x000000ff
        /*06fc*/ 	.word	0x00000120
        /*0700*/ 	.short	0x010a
        /*0702*/ 	.byte	0x21
	.zero		1


	//   ....[97]....
        /*0704*/ 	.word	0x00001f20
        /*0708*/ 	.word	0x000000ff
        /*070c*/ 	.word	0x00000120
        /*0710*/ 	.short	0x010a
        /*0712*/ 	.byte	0x08
	.zero		1


	//   ....[98]....
        /*0714*/ 	.word	0x00002040
        /*0718*/ 	.word	0x000000ff
        /*071c*/ 	.word	0x00000258
        /*0720*/ 	.short	0x0101
        /*0722*/ 	.byte	0x04
	.zero		1


	//   ....[99]....
        /*0724*/ 	.word	0x00002050
        /*0728*/ 	.word	0x000000ff
        /*072c*/ 	.word	0x00000120
        /*0730*/ 	.short	0x010a
        /*0732*/ 	.byte	0x08
	.zero		1


	//   ....[100]....
        /*0734*/ 	.word	0x000020d0
        /*0738*/ 	.word	0x000000ff
        /*073c*/ 	.word	0x00000120
        /*0740*/ 	.short	0x010a
        /*0742*/ 	.byte	0x11
	.zero		1


	//   ....[101]....
        /*0744*/ 	.word	0x00002260
        /*0748*/ 	.word	0x000000ff
        /*074c*/ 	.word	0x00000120
        /*0750*/ 	.short	0x010a
        /*0752*/ 	.byte	0x08
	.zero		1


	//   ....[102]....
        /*0754*/ 	.word	0x000023b0
        /*0758*/ 	.word	0x00000002
        /*075c*/ 	.word	0x00000260
        /*0760*/ 	.short	0x010a
        /*0762*/ 	.byte	0xff
	.zero		1


	//   ....[103]....
        /*0764*/ 	.word	0x00002470
        /*0768*/ 	.word	0x00000002
        /*076c*/ 	.word	0x00000000
        /*0770*/ 	.short	0x0101
        /*0772*/ 	.byte	0xff
	.zero		1


	//   ....[104]....
        /*0774*/ 	.word	0x000029d0
        /*0778*/ 	.word	0x000000ff
        /*077c*/ 	.word	0x00000000
        /*0780*/ 	.short	0x010a
        /*0782*/ 	.byte	0x05
	.zero		1


	//   ....[105]....
        /*0784*/ 	.word	0x00002a60
        /*0788*/ 	.word	0x000000ff
        /*078c*/ 	.word	0x00000000
        /*0790*/ 	.short	0x010a
        /*0792*/ 	.byte	0x05
	.zero		1


	//   ....[106]....
        /*0794*/ 	.word	0x00002af0
        /*0798*/ 	.word	0x000000ff
        /*079c*/ 	.word	0x00000000
        /*07a0*/ 	.short	0x010a
        /*07a2*/ 	.byte	0x05
	.zero		1


	//   ....[107]....
        /*07a4*/ 	.word	0x00002b80
        /*07a8*/ 	.word	0x000000ff
        /*07ac*/ 	.word	0x00000000
        /*07b0*/ 	.short	0x010a
        /*07b2*/ 	.byte	0x05
	.zero		1


	//   ....[108]....
        /*07b4*/ 	.word	0x00002c10
        /*07b8*/ 	.word	0x000000ff
        /*07bc*/ 	.word	0x00000000
        /*07c0*/ 	.short	0x010a
        /*07c2*/ 	.byte	0x05
	.zero		1


	//   ....[109]....
        /*07c4*/ 	.word	0x00002ca0
        /*07c8*/ 	.word	0x000000ff
        /*07cc*/ 	.word	0x00000000
        /*07d0*/ 	.short	0x010a
        /*07d2*/ 	.byte	0x05
	.zero		1


	//   ....[110]....
        /*07d4*/ 	.word	0x00002d30
        /*07d8*/ 	.word	0x000000ff
        /*07dc*/ 	.word	0x00000000
        /*07e0*/ 	.short	0x010a
        /*07e2*/ 	.byte	0x05
	.zero		1


	//   ....[111]....
        /*07e4*/ 	.word	0x00002dc0
        /*07e8*/ 	.word	0x000000ff
        /*07ec*/ 	.word	0x00000000
        /*07f0*/ 	.short	0x010a
        /*07f2*/ 	.byte	0x05
	.zero		1


	//   ....[112]....
        /*07f4*/ 	.word	0x00002e50
        /*07f8*/ 	.word	0x000000ff
        /*07fc*/ 	.word	0x00000000
        /*0800*/ 	.short	0x010a
        /*0802*/ 	.byte	0x05
	.zero		1


	//   ....[113]....
        /*0804*/ 	.word	0x00002ee0
        /*0808*/ 	.word	0x000000ff
        /*080c*/ 	.word	0x00000000
        /*0810*/ 	.short	0x010a
        /*0812*/ 	.byte	0x05
	.zero		1


	//   ....[114]....
        /*0814*/ 	.word	0x00002f70
        /*0818*/ 	.word	0x000000ff
        /*081c*/ 	.word	0x00000000
        /*0820*/ 	.short	0x010a
        /*0822*/ 	.byte	0x05
	.zero		1


	//   ....[115]....
        /*0824*/ 	.word	0x00003000
        /*0828*/ 	.word	0x000000ff
        /*082c*/ 	.word	0x00000000
        /*0830*/ 	.short	0x010a
        /*0832*/ 	.byte	0x05
	.zero		1


	//   ....[116]....
        /*0834*/ 	.word	0x00003090
        /*0838*/ 	.word	0x000000ff
        /*083c*/ 	.word	0x00000000
        /*0840*/ 	.short	0x010a
        /*0842*/ 	.byte	0x05
	.zero		1


	//   ....[117]....
        /*0844*/ 	.word	0x00003120
        /*0848*/ 	.word	0x000000ff
        /*084c*/ 	.word	0x00000000
        /*0850*/ 	.short	0x010a
        /*0852*/ 	.byte	0x05
	.zero		1


	//   ....[118]....
        /*0854*/ 	.word	0x000031b0
        /*0858*/ 	.word	0x000000ff
        /*085c*/ 	.word	0x00000000
        /*0860*/ 	.short	0x010a
        /*0862*/ 	.byte	0x05
	.zero		1


	//   ....[119]....
        /*0864*/ 	.word	0x00003240
        /*0868*/ 	.word	0x000000ff
        /*086c*/ 	.word	0x00000000
        /*0870*/ 	.short	0x010a
        /*0872*/ 	.byte	0x05
	.zero		1


	//   ....[120]....
        /*0874*/ 	.word	0x000032d0
        /*0878*/ 	.word	0x000000ff
        /*087c*/ 	.word	0x00000000
        /*0880*/ 	.short	0x010a
        /*0882*/ 	.byte	0x05
	.zero		1


	//   ....[121]....
        /*0884*/ 	.word	0x00003360
        /*0888*/ 	.word	0x000000ff
        /*088c*/ 	.word	0x00000000
        /*0890*/ 	.short	0x010a
        /*0892*/ 	.byte	0x05
	.zero		1


	//   ....[122]....
        /*0894*/ 	.word	0x000033f0
        /*0898*/ 	.word	0x000000ff
        /*089c*/ 	.word	0x00000000
        /*08a0*/ 	.short	0x010a
        /*08a2*/ 	.byte	0x05
	.zero		1


	//   ....[123]....
        /*08a4*/ 	.word	0x00003480
        /*08a8*/ 	.word	0x000000ff
        /*08ac*/ 	.word	0x00000000
        /*08b0*/ 	.short	0x010a
        /*08b2*/ 	.byte	0x05
	.zero		1


	//   ....[124]....
        /*08b4*/ 	.word	0x00003510
        /*08b8*/ 	.word	0x000000ff
        /*08bc*/ 	.word	0x00000000
        /*08c0*/ 	.short	0x010a
        /*08c2*/ 	.byte	0x05
	.zero		1


	//   ....[125]....
        /*08c4*/ 	.word	0x000035a0
        /*08c8*/ 	.word	0x000000ff
        /*08cc*/ 	.word	0x00000000
        /*08d0*/ 	.short	0x010a
        /*08d2*/ 	.byte	0x05
	.zero		1


	//   ....[126]....
        /*08d4*/ 	.word	0x00003630
        /*08d8*/ 	.word	0x000000ff
        /*08dc*/ 	.word	0x00000000
        /*08e0*/ 	.short	0x010a
        /*08e2*/ 	.byte	0x05
	.zero		1


	//   ....[127]....
        /*08e4*/ 	.word	0x000036c0
        /*08e8*/ 	.word	0x000000ff
        /*08ec*/ 	.word	0x00000000
        /*08f0*/ 	.short	0x010a
        /*08f2*/ 	.byte	0x05
	.zero		1


	//   ....[128]....
        /*08f4*/ 	.word	0x00003750
        /*08f8*/ 	.word	0x000000ff
        /*08fc*/ 	.word	0x00000000
        /*0900*/ 	.short	0x010a
        /*0902*/ 	.byte	0x05
	.zero		1


	//   ....[129]....
        /*0904*/ 	.word	0x000037e0
        /*0908*/ 	.word	0x000000ff
        /*090c*/ 	.word	0x00000000
        /*0910*/ 	.short	0x010a
        /*0912*/ 	.byte	0x05
	.zero		1


	//   ....[130]....
        /*0914*/ 	.word	0x00003870
        /*0918*/ 	.word	0x000000ff
        /*091c*/ 	.word	0x00000000
        /*0920*/ 	.short	0x010a
        /*0922*/ 	.byte	0x05
	.zero		1


	//   ....[131]....
        /*0924*/ 	.word	0x00003900
        /*0928*/ 	.word	0x000000ff
        /*092c*/ 	.word	0x00000000
        /*0930*/ 	.short	0x010a
        /*0932*/ 	.byte	0x05
	.zero		1


	//   ....[132]....
        /*0934*/ 	.word	0x00003990
        /*0938*/ 	.word	0x000000ff
        /*093c*/ 	.word	0x00000000
        /*0940*/ 	.short	0x010a
        /*0942*/ 	.byte	0x05
	.zero		1


	//   ....[133]....
        /*0944*/ 	.word	0x00003a20
        /*0948*/ 	.word	0x000000ff
        /*094c*/ 	.word	0x00000000
        /*0950*/ 	.short	0x010a
        /*0952*/ 	.byte	0x05
	.zero		1


	//   ....[134]....
        /*0954*/ 	.word	0x00003ab0
        /*0958*/ 	.word	0x000000ff
        /*095c*/ 	.word	0x00000000
        /*0960*/ 	.short	0x010a
        /*0962*/ 	.byte	0x05
	.zero		1


	//   ....[135]....
        /*0964*/ 	.word	0x00003b40
        /*0968*/ 	.word	0x000000ff
        /*096c*/ 	.word	0x00000000
        /*0970*/ 	.short	0x010a
        /*0972*/ 	.byte	0x05
	.zero		1


	//   ....[136]....
        /*0974*/ 	.word	0x00003bd0
        /*0978*/ 	.word	0x000000ff
        /*097c*/ 	.word	0x00000000
        /*0980*/ 	.short	0x010a
        /*0982*/ 	.byte	0x05
	.zero		1


	//   ....[137]....
        /*0984*/ 	.word	0x00003c60
        /*0988*/ 	.word	0x000000ff
        /*098c*/ 	.word	0x00000000
        /*0990*/ 	.short	0x010a
        /*0992*/ 	.byte	0x05
	.zero		1


	//   ....[138]....
        /*0994*/ 	.word	0x00003cf0
        /*0998*/ 	.word	0x000000ff
        /*099c*/ 	.word	0x00000000
        /*09a0*/ 	.short	0x010a
        /*09a2*/ 	.byte	0x05
	.zero		1


	//   ....[139]....
        /*09a4*/ 	.word	0x00003d90
        /*09a8*/ 	.word	0x00000000
        /*09ac*/ 	.word	0x00000000
        /*09b0*/ 	.short	0x010a
        /*09b2*/ 	.byte	0xff
	.zero		1


	//   ....[140]....
        /*09b4*/ 	.word	0x00003ec0
        /*09b8*/ 	.word	0x00000000
        /*09bc*/ 	.word	0x000002c0
        /*09c0*/ 	.short	0x010a
        /*09c2*/ 	.byte	0xff
	.zero		1


	//   ....[141]....
        /*09c4*/ 	.word	0x00003f30
        /*09c8*/ 	.word	0x00000004
        /*09cc*/ 	.word	0x00000000
        /*09d0*/ 	.short	0x0101
        /*09d2*/ 	.byte	0xff
	.zero		1


	//   ....[142]....
        /*09d4*/ 	.word	0x00003f50
        /*09d8*/ 	.word	0x000000ff
        /*09dc*/ 	.word	0x00000270
        /*09e0*/ 	.short	0x010a
        /*09e2*/ 	.byte	0x05
	.zero		1


	//   ....[143]....
        /*09e4*/ 	.word	0x00004070
        /*09e8*/ 	.word	0x00000000
        /*09ec*/ 	.word	0x00000260
        /*09f0*/ 	.short	0x010a
        /*09f2*/ 	.byte	0xff
	.zero		1


	//   ....[144]....
        /*09f4*/ 	.word	0x00004170
        /*09f8*/ 	.word	0x00000000
        /*09fc*/ 	.word	0x00000000
        /*0a00*/ 	.short	0x0101
        /*0a02*/ 	.byte	0xff
	.zero		1


	//   ....[145]....
        /*0a04*/ 	.word	0x00004200
        /*0a08*/ 	.word	0x000000ff
        /*0a0c*/ 	.word	0x00000270
        /*0a10*/ 	.short	0x0106
        /*0a12*/ 	.byte	0x05
	.zero		1


	//   ....[146]....
        /*0a14*/ 	.word	0x00004220
        /*0a18*/ 	.word	0x000000ff
        /*0a1c*/ 	.word	0x00000270
        /*0a20*/ 	.short	0x010a
        /*0a22*/ 	.byte	0x05
	.zero		1


	//   ....[147]....
        /*0a24*/ 	.word	0x000042b0
        /*0a28*/ 	.word	0x000000ff
        /*0a2c*/ 	.word	0x00000270
        /*0a30*/ 	.short	0x0106
        /*0a32*/ 	.byte	0x04
	.zero		1


	//   ....[148]....
        /*0a34*/ 	.word	0x000042f0
        /*0a38*/ 	.word	0x00000000
        /*0a3c*/ 	.word	0x00000270
        /*0a40*/ 	.short	0x010a
        /*0a42*/ 	.byte	0xff
	.zero		1


	//   ....[149]....
        /*0a44*/ 	.word	0x00004530
        /*0a48*/ 	.word	0x000000ff
        /*0a4c*/ 	.word	0x00000008
        /*0a50*/ 	.short	0x010a
        /*0a52*/ 	.byte	0x06
	.zero		1


	//   ....[150]....
        /*0a54*/ 	.word	0x00004550
        /*0a58*/ 	.word	0x000000ff
        /*0a5c*/ 	.word	0x00000008
        /*0a60*/ 	.short	0x010a
        /*0a62*/ 	.byte	0x06
	.zero		1


	//   ....[151]....
        /*0a64*/ 	.word	0x000046e0
        /*0a68*/ 	.word	0x000000ff
        /*0a6c*/ 	.word	0x00000008
        /*0a70*/ 	.short	0x010a
        /*0a72*/ 	.byte	0x06
	.zero		1


	//   ....[152]....
        /*0a74*/ 	.word	0x00004700
        /*0a78*/ 	.word	0x000000ff
        /*0a7c*/ 	.word	0x00000008
        /*0a80*/ 	.short	0x010a
        /*0a82*/ 	.byte	0x06
	.zero		1


	//   ....[153]....
        /*0a84*/ 	.word	0x000047c0
        /*0a88*/ 	.word	0x000000ff
        /*0a8c*/ 	.word	0x00000000
        /*0a90*/ 	.short	0x0101
        /*0a92*/ 	.byte	0x07
	.zero		1


	//   ....[154]....
        /*0a94*/ 	.word	0x00004ac0
        /*0a98*/ 	.word	0x00000000
        /*0a9c*/ 	.word	0x00000260
        /*0aa0*/ 	.short	0x010a
        /*0aa2*/ 	.byte	0xff
	.zero		1


	//   ....[155]....
        /*0aa4*/ 	.word	0x00004b80
        /*0aa8*/ 	.word	0x00000000
        /*0aac*/ 	.word	0x00000000
        /*0ab0*/ 	.short	0x0101
        /*0ab2*/ 	.byte	0xff
	.zero		1


	//   ....[156]....
        /*0ab4*/ 	.word	0x00004c40
        /*0ab8*/ 	.word	0x000000ff
        /*0abc*/ 	.word	0x00000000
        /*0ac0*/ 	.short	0x010a
        /*0ac2*/ 	.byte	0x06
	.zero		1


	//   ....[157]....
        /*0ac4*/ 	.word	0x00004c50
        /*0ac8*/ 	.word	0x000000ff
        /*0acc*/ 	.word	0x000002a0
        /*0ad0*/ 	.short	0x010a
        /*0ad2*/ 	.byte	0x0a
	.zero		1


	//   ....[158]....
        /*0ad4*/ 	.word	0x00004d00
        /*0ad8*/ 	.word	0x000000ff
        /*0adc*/ 	.word	0x00000000
        /*0ae0*/ 	.short	0x010a
        /*0ae2*/ 	.byte	0x09
	.zero		1


	//   ....[159]....
        /*0ae4*/ 	.word	0x00004e40
        /*0ae8*/ 	.word	0x000000ff
        /*0aec*/ 	.word	0x00000000
        /*0af0*/ 	.short	0x010a
        /*0af2*/ 	.byte	0x06
	.zero		1


	//   ....[160]....
        /*0af4*/ 	.word	0x00005090
        /*0af8*/ 	.word	0x000000ff
        /*0afc*/ 	.word	0x00000000
        /*0b00*/ 	.short	0x010a
        /*0b02*/ 	.byte	0x07
	.zero		1


	//   ....[161]....
        /*0b04*/ 	.word	0x00005120
        /*0b08*/ 	.word	0x000000ff
        /*0b0c*/ 	.word	0x00000000
        /*0b10*/ 	.short	0x010a
        /*0b12*/ 	.byte	0x07
	.zero		1


	//   ....[162]....
        /*0b14*/ 	.word	0x000051b0
        /*0b18*/ 	.word	0x000000ff
        /*0b1c*/ 	.word	0x00000000
        /*0b20*/ 	.short	0x010a
        /*0b22*/ 	.byte	0x07
	.zero		1


	//   ....[163]....
        /*0b24*/ 	.word	0x00005250
        /*0b28*/ 	.word	0x00000000
        /*0b2c*/ 	.word	0x00000000
        /*0b30*/ 	.short	0x010a
        /*0b32*/ 	.byte	0xff
	.zero		1


	//   ....[164]....
        /*0b34*/ 	.word	0x00005290
        /*0b38*/ 	.word	0x00000000
        /*0b3c*/ 	.word	0x00000000
        /*0b40*/ 	.short	0x010a
        /*0b42*/ 	.byte	0xff
	.zero		1


	//   ....[165]....
        /*0b44*/ 	.word	0x00005300
        /*0b48*/ 	.word	0x000000ff
        /*0b4c*/ 	.word	0x00000000
        /*0b50*/ 	.short	0x0101
        /*0b52*/ 	.byte	0x05
	.zero		1


	//   ....[166]....
        /*0b54*/ 	.word	0x00005340
        /*0b58*/ 	.word	0x000000ff
        /*0b5c*/ 	.word	0x000002e0
        /*0b60*/ 	.short	0x010a
        /*0b62*/ 	.byte	0x08
	.zero		1


	//   ....[167]....
        /*0b64*/ 	.word	0x00005390
        /*0b68*/ 	.word	0x000000ff
        /*0b6c*/ 	.word	0x00000000
        /*0b70*/ 	.short	0x0101
        /*0b72*/ 	.byte	0x05
	.zero		1


	//   ....[168]....
        /*0b74*/ 	.word	0x000057a0
        /*0b78*/ 	.word	0x00000000
        /*0b7c*/ 	.word	0x00000260
        /*0b80*/ 	.short	0x010a
        /*0b82*/ 	.byte	0xff
	.zero		1


	//   ....[169]....
        /*0b84*/ 	.word	0x00005890
        /*0b88*/ 	.word	0x00000000
        /*0b8c*/ 	.word	0x00000000
        /*0b90*/ 	.short	0x0101
        /*0b92*/ 	.byte	0xff
	.zero		1


	//   ....[170]....
        /*0b94*/ 	.word	0x00005bb0
        /*0b98*/ 	.word	0x000000ff
        /*0b9c*/ 	.word	0x00000258
        /*0ba0*/ 	.short	0x010a
        /*0ba2*/ 	.byte	0x06
	.zero		1


	//   ....[171]....
        /*0ba4*/ 	.word	0x00005d30
        /*0ba8*/ 	.word	0x000000ff
        /*0bac*/ 	.word	0x00000248
        /*0bb0*/ 	.short	0x010a
        /*0bb2*/ 	.byte	0x06
	.zero		1


	//   ....[172]....
        /*0bb4*/ 	.word	0x00006060
        /*0bb8*/ 	.word	0x000000ff
        /*0bbc*/ 	.word	0x00000240
        /*0bc0*/ 	.short	0x010b
        /*0bc2*/ 	.byte	0x06
	.zero		1


	//   ....[173]....
        /*0bc4*/ 	.word	0x00006080
        /*0bc8*/ 	.word	0x000000ff
        /*0bcc*/ 	.word	0x00000000
        /*0bd0*/ 	.short	0x0101
        /*0bd2*/ 	.byte	0x25
	.zero		1


	//   ....[174]....
        /*0bd4*/ 	.word	0x000060c0
        /*0bd8*/ 	.word	0x00000000
        /*0bdc*/ 	.word	0x00000248
        /*0be0*/ 	.short	0x010a
        /*0be2*/ 	.byte	0xff
	.zero		1


	//   ....[175]....
        /*0be4*/ 	.word	0x00006430
        /*0be8*/ 	.word	0x00000000
        /*0bec*/ 	.word	0x00000260
        /*0bf0*/ 	.short	0x010a
        /*0bf2*/ 	.byte	0xff
	.zero		1


	//   ....[176]....
        /*0bf4*/ 	.word	0x00006540
        /*0bf8*/ 	.word	0x00000000
        /*0bfc*/ 	.word	0x00000000
        /*0c00*/ 	.short	0x0101
        /*0c02*/ 	.byte	0xff
	.zero		1


	//   ....[177]....
        /*0c04*/ 	.word	0x00006e80
        /*0c08*/ 	.word	0x000000ff
        /*0c0c*/ 	.word	0x00000240
        /*0c10*/ 	.short	0x010a
        /*0c12*/ 	.byte	0x2b
	.zero		1


	//   ....[178]....
        /*0c14*/ 	.word	0x00006ef0
        /*0c18*/ 	.word	0x00000071
        /*0c1c*/ 	.word	0x00000280
        /*0c20*/ 	.short	0x010a
        /*0c22*/ 	.byte	0xff
	.zero		1


	//   ....[179]....
        /*0c24*/ 	.word	0x00007040
        /*0c28*/ 	.word	0x000000ff
        /*0c2c*/ 	.word	0x00000240
        /*0c30*/ 	.short	0x010a
        /*0c32*/ 	.byte	0x2b
	.zero		1


	//   ....[180]....
        /*0c34*/ 	.word	0x00007120
        /*0c38*/ 	.word	0x000000ff
        /*0c3c*/ 	.word	0x00000000
        /*0c40*/ 	.short	0x0101
        /*0c42*/ 	.byte	0x04
	.zero		1


	//   ....[181]....
        /*0c44*/ 	.word	0x00007180
        /*0c48*/ 	.word	0x00000071
        /*0c4c*/ 	.word	0x00000280
        /*0c50*/ 	.short	0x010a
        /*0c52*/ 	.byte	0xff
	.zero		1


	//   ....[182]....
        /*0c54*/ 	.word	0x00007420
        /*0c58*/ 	.word	0x00000071
        /*0c5c*/ 	.word	0x00000000
        /*0c60*/ 	.short	0x0101
        /*0c62*/ 	.byte	0xff
	.zero		1


	//   ....[183]....
        /*0c64*/ 	.word	0x00007dc0
        /*0c68*/ 	.word	0x00000003
        /*0c6c*/ 	.word	0x000002d0
        /*0c70*/ 	.short	0x010a
        /*0c72*/ 	.byte	0xff
	.zero		1


	//   ....[184]....
        /*0c74*/ 	.word	0x00007e20
        /*0c78*/ 	.word	0x00000002
        /*0c7c*/ 	.word	0x00000120
        /*0c80*/ 	.short	0x010a
        /*0c82*/ 	.byte	0xff
	.zero		1


	//   ....[185]....
        /*0c84*/ 	.word	0x00007e80
        /*0c88*/ 	.word	0x00000002
        /*0c8c*/ 	.word	0x00000120
        /*0c90*/ 	.short	0x010a
        /*0c92*/ 	.byte	0xff
	.zero		1


	//   ....[186]....
        /*0c94*/ 	.word	0x00007ed0
        /*0c98*/ 	.word	0x00000002
        /*0c9c*/ 	.word	0x00000260
        /*0ca0*/ 	.short	0x010a
        /*0ca2*/ 	.byte	0xff
	.zero		1


	//   ....[187]....
        /*0ca4*/ 	.word	0x00007f30
        /*0ca8*/ 	.word	0x00000000
        /*0cac*/ 	.word	0x00000000
        /*0cb0*/ 	.short	0x010a
        /*0cb2*/ 	.byte	0xff
	.zero		1


	//   ....[188]....
        /*0cb4*/ 	.word	0x00007f90
        /*0cb8*/ 	.word	0x00000000
        /*0cbc*/ 	.word	0x00000000
        /*0cc0*/ 	.short	0x010a
        /*0cc2*/ 	.byte	0xff
	.zero		1


	//   ....[189]....
        /*0cc4*/ 	.word	0x00007ff0
        /*0cc8*/ 	.word	0x00000000
        /*0ccc*/ 	.word	0x00000000
        /*0cd0*/ 	.short	0x010a
        /*0cd2*/ 	.byte	0xff
	.zero		1


	//   ....[190]....
        /*0cd4*/ 	.word	0x00008050
        /*0cd8*/ 	.word	0x00000000
        /*0cdc*/ 	.word	0x00000000
        /*0ce0*/ 	.short	0x010a
        /*0ce2*/ 	.byte	0xff
	.zero		1


	//   ....[191]....
        /*0ce4*/ 	.word	0x000080b0
        /*0ce8*/ 	.word	0x00000000
        /*0cec*/ 	.word	0x00000000
        /*0cf0*/ 	.short	0x010a
        /*0cf2*/ 	.byte	0xff
	.zero		1


	//   ....[192]....
        /*0cf4*/ 	.word	0x00008110
        /*0cf8*/ 	.word	0x00000000
        /*0cfc*/ 	.word	0x00000000
        /*0d00*/ 	.short	0x010a
        /*0d02*/ 	.byte	0xff
	.zero		1


	//   ....[193]....
        /*0d04*/ 	.word	0x00008170
        /*0d08*/ 	.word	0x00000000
        /*0d0c*/ 	.word	0x00000000
        /*0d10*/ 	.short	0x010a
        /*0d12*/ 	.byte	0xff
	.zero		1


	//   ....[194]....
        /*0d14*/ 	.word	0x000081d0
        /*0d18*/ 	.word	0x00000000
        /*0d1c*/ 	.word	0x00000000
        /*0d20*/ 	.short	0x010a
        /*0d22*/ 	.byte	0xff
	.zero		1


	//   ....[195]....
        /*0d24*/ 	.word	0x00008230
        /*0d28*/ 	.word	0x00000000
        /*0d2c*/ 	.word	0x00000000
        /*0d30*/ 	.short	0x010a
        /*0d32*/ 	.byte	0xff
	.zero		1


	//   ....[196]....
        /*0d34*/ 	.word	0x00008290
        /*0d38*/ 	.word	0x00000000
        /*0d3c*/ 	.word	0x00000000
        /*0d40*/ 	.short	0x010a
        /*0d42*/ 	.byte	0xff
	.zero		1


	//   ....[197]....
        /*0d44*/ 	.word	0x000082f0
        /*0d48*/ 	.word	0x00000000
        /*0d4c*/ 	.word	0x00000000
        /*0d50*/ 	.short	0x010a
        /*0d52*/ 	.byte	0xff
	.zero		1


	//   ....[198]....
        /*0d54*/ 	.word	0x00008350
        /*0d58*/ 	.word	0x00000000
        /*0d5c*/ 	.word	0x00000000
        /*0d60*/ 	.short	0x010a
        /*0d62*/ 	.byte	0xff
	.zero		1


	//   ....[199]....
        /*0d64*/ 	.word	0x000083b0
        /*0d68*/ 	.word	0x00000000
        /*0d6c*/ 	.word	0x00000000
        /*0d70*/ 	.short	0x010a
        /*0d72*/ 	.byte	0xff
	.zero		1


	//   ....[200]....
        /*0d74*/ 	.word	0x00008410
        /*0d78*/ 	.word	0x00000000
        /*0d7c*/ 	.word	0x00000000
        /*0d80*/ 	.short	0x010a
        /*0d82*/ 	.byte	0xff
	.zero		1


	//   ....[201]....
        /*0d84*/ 	.word	0x00008470
        /*0d88*/ 	.word	0x00000000
        /*0d8c*/ 	.word	0x00000000
        /*0d90*/ 	.short	0x010a
        /*0d92*/ 	.byte	0xff
	.zero		1


	//   ....[202]....
        /*0d94*/ 	.word	0x000084d0
        /*0d98*/ 	.word	0x00000000
        /*0d9c*/ 	.word	0x00000000
        /*0da0*/ 	.short	0x010a
        /*0da2*/ 	.byte	0xff
	.zero		1


	//   ....[203]....
        /*0da4*/ 	.word	0x00008530
        /*0da8*/ 	.word	0x00000000
        /*0dac*/ 	.word	0x00000000
        /*0db0*/ 	.short	0x010a
        /*0db2*/ 	.byte	0xff
	.zero		1


	//   ....[204]....
        /*0db4*/ 	.word	0x00008590
        /*0db8*/ 	.word	0x00000000
        /*0dbc*/ 	.word	0x00000000
        /*0dc0*/ 	.short	0x010a
        /*0dc2*/ 	.byte	0xff
	.zero		1


	//   ....[205]....
        /*0dc4*/ 	.word	0x000085f0
        /*0dc8*/ 	.word	0x00000000
        /*0dcc*/ 	.word	0x00000000
        /*0dd0*/ 	.short	0x010a
        /*0dd2*/ 	.byte	0xff
	.zero		1


	//   ....[206]....
        /*0dd4*/ 	.word	0x00008650
        /*0dd8*/ 	.word	0x00000000
        /*0ddc*/ 	.word	0x00000000
        /*0de0*/ 	.short	0x010a
        /*0de2*/ 	.byte	0xff
	.zero		1


	//   ....[207]....
        /*0de4*/ 	.word	0x000086b0
        /*0de8*/ 	.word	0x00000000
        /*0dec*/ 	.word	0x00000000
        /*0df0*/ 	.short	0x010a
        /*0df2*/ 	.byte	0xff
	.zero		1


	//   ....[208]....
        /*0df4*/ 	.word	0x00008710
        /*0df8*/ 	.word	0x00000000
        /*0dfc*/ 	.word	0x00000000
        /*0e00*/ 	.short	0x010a
        /*0e02*/ 	.byte	0xff
	.zero		1


	//   ....[209]....
        /*0e04*/ 	.word	0x00008770
        /*0e08*/ 	.word	0x00000000
        /*0e0c*/ 	.word	0x00000000
        /*0e10*/ 	.short	0x010a
        /*0e12*/ 	.byte	0xff
	.zero		1


	//   ....[210]....
        /*0e14*/ 	.word	0x000087d0
        /*0e18*/ 	.word	0x00000000
        /*0e1c*/ 	.word	0x00000000
        /*0e20*/ 	.short	0x010a
        /*0e22*/ 	.byte	0xff
	.zero		1


	//   ....[211]....
        /*0e24*/ 	.word	0x00008830
        /*0e28*/ 	.word	0x00000000
        /*0e2c*/ 	.word	0x00000000
        /*0e30*/ 	.short	0x010a
        /*0e32*/ 	.byte	0xff
	.zero		1


	//   ....[212]....
        /*0e34*/ 	.word	0x00008890
        /*0e38*/ 	.word	0x00000000
        /*0e3c*/ 	.word	0x00000000
        /*0e40*/ 	.short	0x010a
        /*0e42*/ 	.byte	0xff
	.zero		1


	//   ....[213]....
        /*0e44*/ 	.word	0x000088f0
        /*0e48*/ 	.word	0x00000000
        /*0e4c*/ 	.word	0x00000000
        /*0e50*/ 	.short	0x010a
        /*0e52*/ 	.byte	0xff
	.zero		1


	//   ....[214]....
        /*0e54*/ 	.word	0x00008950
        /*0e58*/ 	.word	0x00000000
        /*0e5c*/ 	.word	0x00000000
        /*0e60*/ 	.short	0x010a
        /*0e62*/ 	.byte	0xff
	.zero		1


	//   ....[215]....
        /*0e64*/ 	.word	0x000089b0
        /*0e68*/ 	.word	0x00000000
        /*0e6c*/ 	.word	0x00000000
        /*0e70*/ 	.short	0x010a
        /*0e72*/ 	.byte	0xff
	.zero		1


	//   ....[216]....
        /*0e74*/ 	.word	0x00008a10
        /*0e78*/ 	.word	0x00000000
        /*0e7c*/ 	.word	0x00000000
        /*0e80*/ 	.short	0x010a
        /*0e82*/ 	.byte	0xff
	.zero		1


	//   ....[217]....
        /*0e84*/ 	.word	0x00008a70
        /*0e88*/ 	.word	0x00000000
        /*0e8c*/ 	.word	0x00000000
        /*0e90*/ 	.short	0x010a
        /*0e92*/ 	.byte	0xff
	.zero		1


	//   ....[218]....
        /*0e94*/ 	.word	0x00008ad0
        /*0e98*/ 	.word	0x00000000
        /*0e9c*/ 	.word	0x00000000
        /*0ea0*/ 	.short	0x010a
        /*0ea2*/ 	.byte	0xff
	.zero		1


	//   ....[219]....
        /*0ea4*/ 	.word	0x00008b30
        /*0ea8*/ 	.word	0x00000000
        /*0eac*/ 	.word	0x00000000
        /*0eb0*/ 	.short	0x010a
        /*0eb2*/ 	.byte	0xff
	.zero		1


	//   ....[220]....
        /*0eb4*/ 	.word	0x00008b90
        /*0eb8*/ 	.word	0x00000000
        /*0ebc*/ 	.word	0x00000000
        /*0ec0*/ 	.short	0x010a
        /*0ec2*/ 	.byte	0xff
	.zero		1


	//   ....[221]....
        /*0ec4*/ 	.word	0x00008bf0
        /*0ec8*/ 	.word	0x00000000
        /*0ecc*/ 	.word	0x00000000
        /*0ed0*/ 	.short	0x010a
        /*0ed2*/ 	.byte	0xff
	.zero		1


	//   ....[222]....
        /*0ed4*/ 	.word	0x00008c40
        /*0ed8*/ 	.word	0x00000000
        /*0edc*/ 	.word	0x000002c0
        /*0ee0*/ 	.short	0x010a
        /*0ee2*/ 	.byte	0xff
	.zero		1


	//   ....[223]....
        /*0ee4*/ 	.word	0x00008ca0
        /*0ee8*/ 	.word	0x00000000
        /*0eec*/ 	.word	0x00000270
        /*0ef0*/ 	.short	0x010a
        /*0ef2*/ 	.byte	0xff
	.zero		1


	//   ....[224]....
        /*0ef4*/ 	.word	0x00008cf0
        /*0ef8*/ 	.word	0x00000000
        /*0efc*/ 	.word	0x00000260
        /*0f00*/ 	.short	0x010a
        /*0f02*/ 	.byte	0xff
	.zero		1


	//   ....[225]....
        /*0f04*/ 	.word	0x00008d50
        /*0f08*/ 	.word	0x00000000
        /*0f0c*/ 	.word	0x00000270
        /*0f10*/ 	.short	0x010a
        /*0f12*/ 	.byte	0xff
	.zero		1


	//   ....[226]....
        /*0f14*/ 	.word	0x00008db0
        /*0f18*/ 	.word	0x00000004
        /*0f1c*/ 	.word	0x00000008
        /*0f20*/ 	.short	0x010a
        /*0f22*/ 	.byte	0xff
	.zero		1


	//   ....[227]....
        /*0f24*/ 	.word	0x00008e90
        /*0f28*/ 	.word	0x00000002
        /*0f2c*/ 	.word	0x00000008
        /*0f30*/ 	.short	0x010a
        /*0f32*/ 	.byte	0xff
	.zero		1


	//   ....[228]....
        /*0f34*/ 	.word	0x00008ee0
        /*0f38*/ 	.word	0x00000000
        /*0f3c*/ 	.word	0x00000260
        /*0f40*/ 	.short	0x010a
        /*0f42*/ 	.byte	0xff
	.zero		1


	//   ....[229]....
        /*0f44*/ 	.word	0x00008f40
        /*0f48*/ 	.word	0x00000000
        /*0f4c*/ 	.word	0x000002a0
        /*0f50*/ 	.short	0x010a
        /*0f52*/ 	.byte	0xff
	.zero		1


	//   ....[230]....
        /*0f54*/ 	.word	0x00008fa0
        /*0f58*/ 	.word	0x00000000
        /*0f5c*/ 	.word	0x00000000
        /*0f60*/ 	.short	0x010a
        /*0f62*/ 	.byte	0xff
	.zero		1


	//   ....[231]....
        /*0f64*/ 	.word	0x00009000
        /*0f68*/ 	.word	0x00000000
        /*0f6c*/ 	.word	0x00000000
        /*0f70*/ 	.short	0x010a
        /*0f72*/ 	.byte	0xff
	.zero		1


	//   ....[232]....
        /*0f74*/ 	.word	0x00009060
        /*0f78*/ 	.word	0x00000000
        /*0f7c*/ 	.word	0x00000000
        /*0f80*/ 	.short	0x010a
        /*0f82*/ 	.byte	0xff
	.zero		1


	//   ....[233]....
        /*0f84*/ 	.word	0x000090c0
        /*0f88*/ 	.word	0x00000000
        /*0f8c*/ 	.word	0x00000000
        /*0f90*/ 	.short	0x010a
        /*0f92*/ 	.byte	0xff
	.zero		1


	//   ....[234]....
        /*0f94*/ 	.word	0x00009120
        /*0f98*/ 	.word	0x00000000
        /*0f9c*/ 	.word	0x000002e0
        /*0fa0*/ 	.short	0x010a
        /*0fa2*/ 	.byte	0xff
	.zero		1


	//   ....[235]....
        /*0fa4*/ 	.word	0x00009170
        /*0fa8*/ 	.word	0x00000000
        /*0fac*/ 	.word	0x00000260
        /*0fb0*/ 	.short	0x010a
        /*0fb2*/ 	.byte	0xff
	.zero		1


	//   ....[236]....
        /*0fb4*/ 	.word	0x000091d0
        /*0fb8*/ 	.word	0x00000000
        /*0fbc*/ 	.word	0x00000258
        /*0fc0*/ 	.short	0x010a
        /*0fc2*/ 	.byte	0xff
	.zero		1


	//   ....[237]....
        /*0fc4*/ 	.word	0x00009230
        /*0fc8*/ 	.word	0x00000003
        /*0fcc*/ 	.word	0x00000248
        /*0fd0*/ 	.short	0x010a
        /*0fd2*/ 	.byte	0xff
	.zero		1


	//   ....[238]....
        /*0fd4*/ 	.word	0x00009280
        /*0fd8*/ 	.word	0x00000000
        /*0fdc*/ 	.word	0x00000260
        /*0fe0*/ 	.short	0x010a
        /*0fe2*/ 	.byte	0xff
	.zero		1


	//   ....[239]....
        /*0fe4*/ 	.word	0x000092e0
        /*0fe8*/ 	.word	0x00000000
        /*0fec*/ 	.word	0x00000240
        /*0ff0*/ 	.short	0x010a
        /*0ff2*/ 	.byte	0xff
	.zero		1


	//   ....[240]....
        /*0ff4*/ 	.word	0x00009330
        /*0ff8*/ 	.word	0x00000071
        /*0ffc*/ 	.word	0x00000280
        /*1000*/ 	.short	0x010a
        /*1002*/ 	.byte	0xff
	.zero		1


	//----- nvinfo : EIATTR_NUM_MBARRIERS
	.align		4
.L_47:
        /*1004*/ 	.byte	0x03, 0x38
        /*1006*/ 	.short	0x005d


	//----- nvinfo : EIATTR_EXIT_INSTR_OFFSETS
	.align		4
        /*1008*/ 	.byte	0x04, 0x1c
        /*100a*/ 	.short	(.L_49 - .L_48)


	//   ....[0]....
.L_48:
        /*100c*/ 	.word	0x00003dc0


	//   ....[1]....
        /*1010*/ 	.word	0x000042c0


	//   ....[2]....
        /*1014*/ 	.word	0x00004320


	//   ....[3]....
        /*1018*/ 	.word	0x000055c0


	//   ....[4]....
        /*101c*/ 	.word	0x000060f0


	//   ....[5]....
        /*1020*/ 	.word	0x00006130


	//   ....[6]....
        /*1024*/ 	.word	0x00007db0


	//----- nvinfo : EIATTR_MAX_THREADS
	.align		4
.L_49:
        /*1028*/ 	.byte	0x04, 0x05
        /*102a*/ 	.short	(.L_51 - .L_50)
.L_50:
        /*102c*/ 	.word	0x00000100
        /*1030*/ 	.word	0x00000001
        /*1034*/ 	.word	0x00000001


	//----- nvinfo : EIATTR_CRS_STACK_SIZE
	.align		4
.L_51:
        /*1038*/ 	.byte	0x04, 0x1e
        /*103a*/ 	.short	(.L_53 - .L_52)
.L_52:
        /*103c*/ 	.word	0x00000000


	//----- nvinfo : EIATTR_CBANK_PARAM_SIZE
	.align		4
.L_53:
        /*1040*/ 	.byte	0x03, 0x19
        /*1042*/ 	.short	0x0800


	//----- nvinfo : EIATTR_PARAM_CBANK
	.align		4
        /*1044*/ 	.byte	0x04, 0x0a
        /*1046*/ 	.short	(.L_55 - .L_54)
	.align		4
.L_54:
        /*1048*/ 	.word	index@(.nv.constant0._ZN7cutlass13device_kernelINS_4gemm6kernel13GemmUniversalIN4cute5tupleIJiiiiEEENS1_10collective13CollectiveMmaINS1_35MainloopSm100TmaUmmaWarpSpecializedILi36ELi2ELi4ENS5_IJNS4_1CILi2EEENSA_ILi1EEESC_EEEEENS5_IJNSA_ILi128EEENSA_ILi64EEESG_EEENS_12float_e4m3_tENS5_IJlSC_lEEESI_SJ_NS4_8TiledMMAINS4_8MMA_AtomIJNS4_10MMA_TraitsINS4_25SM100_MMA_F8F6F4_2x1SM_SSEJSI_SI_fSF_SG_NS4_17integral_constantINS4_4UMMA5MajorELSQ_0EEESR_NSO_INSP_7ScaleInELSS_0EEEST_EEEEEENS4_6LayoutINS5_IJSC_SC_SC_EEENS5_IJNSA_ILi0EEESY_SY_EEEEENS5_IJNS4_10UnderscoreES11_S11_EEEEENS4_18SM100_TMA_2SM_LOADENS4_14ComposedLayoutINS4_7SwizzleILi2ELi4ELi3EEENS4_18smem_ptr_flag_bitsILi8EEENSW_INS5_IJNSA_ILi8EEESG_EEENS5_IJSG_SC_EEEEEEEvNS4_8identityES14_S1E_vS1F_EENS_8epilogue10collective18CollectiveEpilogueINS1H_23Sm100TmaWarpSpecializedILi1ELi1ELi32ELb0ELb0EEEJNS5_IJSG_SG_SG_EEENS5_IJNSW_ISG_SC_EES1N_EEESI_SJ_SI_SJ_NS1H_6fusion15FusionCallbacksIS1L_NS1P_13LinCombEltActINS1H_6thread4ReLuESI_fSI_fLNS_15FloatRoundStyleE2EEES1M_S1O_JEEENS4_5SM1004TMEM4LOAD26SM100_TMEM_LOAD_32dp32b32xENS4_13SM90_TMA_LOADES1E_NS4_39AutoVectorizingCopyWithAssumedAlignmentILi128EEENS4_14SM90_TMA_STOREES1E_S23_S23_EEEvvEEEEvNT_6ParamsE)
        /*104c*/ 	.short	0x0380
        /*104e*/ 	.short	0x0800


	//----- nvinfo : EIATTR_SW_WAR
	.align		4
.L_55:
        /*1050*/ 	.byte	0x04, 0x36
        /*1052*/ 	.short	(.L_57 - .L_56)
.L_56:
        /*1054*/ 	.word	0x00000008
.L_57:


//--------------------- .nv.callgraph             --------------------------
	.section	.nv.callgraph,"",@"SHT_CUDA_CALLGRAPH"
	.align	4
	.sectionentsize	8
	.align		4
        /*0000*/ 	.word	0x00000000
	.align		4
        /*0004*/ 	.word	0xffffffff
	.align		4
        /*0008*/ 	.word	index@(_ZN7cutlass13device_kernelINS_4gemm6kernel13GemmUniversalIN4cute5tupleIJiiiiEEENS1_10collective13CollectiveMmaINS1_35MainloopSm100TmaUmmaWarpSpecializedILi36ELi2ELi4ENS5_IJNS4_1CILi2EEENSA_ILi1EEESC_EEEEENS5_IJNSA_ILi128EEENSA_ILi64EEESG_EEENS_12float_e4m3_tENS5_IJlSC_lEEESI_SJ_NS4_8TiledMMAINS4_8MMA_AtomIJNS4_10MMA_TraitsINS4_25SM100_MMA_F8F6F4_2x1SM_SSEJSI_SI_fSF_SG_NS4_17integral_constantINS4_4UMMA5MajorELSQ_0EEESR_NSO_INSP_7ScaleInELSS_0EEEST_EEEEEENS4_6LayoutINS5_IJSC_SC_SC_EEENS5_IJNSA_ILi0EEESY_SY_EEEEENS5_IJNS4_10UnderscoreES11_S11_EEEEENS4_18SM100_TMA_2SM_LOADENS4_14ComposedLayoutINS4_7SwizzleILi2ELi4ELi3EEENS4_18smem_ptr_flag_bitsILi8EEENSW_INS5_IJNSA_ILi8EEESG_EEENS5_IJSG_SC_EEEEEEEvNS4_8identityES14_S1E_vS1F_EENS_8epilogue10collective18CollectiveEpilogueINS1H_23Sm100TmaWarpSpecializedILi1ELi1ELi32ELb0ELb0EEEJNS5_IJSG_SG_SG_EEENS5_IJNSW_ISG_SC_EES1N_EEESI_SJ_SI_SJ_NS1H_6fusion15FusionCallbacksIS1L_NS1P_13LinCombEltActINS1H_6thread4ReLuESI_fSI_fLNS_15FloatRoundStyleE2EEES1M_S1O_JEEENS4_5SM1004TMEM4LOAD26SM100_TMEM_LOAD_32dp32b32xENS4_13SM90_TMA_LOADES1E_NS4_39AutoVectorizingCopyWithAssumedAlignmentILi128EEENS4_14SM90_TMA_STOREES1E_S23_S23_EEEvvEEEEvNT_6ParamsE)
	.align		4
        /*000c*/ 	.word	index@(__assertfail)
	.align		4
        /*0010*/ 	.word	0x00000000
	.align		4
        /*0014*/ 	.word	0xfffffffe
	.align		4
        /*0018*/ 	.word	0x00000000
	.align		4
        /*001c*/ 	.word	0xfffffffd
	.align		4
        /*0020*/ 	.word	0x00000000
	.align		4
        /*0024*/ 	.word	0xfffffffc


//--------------------- .nv.constant4             --------------------------
	.section	.nv.constant4,"a",@progbits
	.align	8
	.align		8
.nv.constant4:
        /*0000*/ 	.dword	__assertfail
	.align		8
        /*0008*/ 	.dword	__unnamed_1
	.align		8
        /*0010*/ 	.dword	__unnamed_2
	.align		8
        /*0018*/ 	.dword	_ZN39_INTERNAL_7f140f2c_4_k_cu_f850d722_30404cuda3std3__45__cpo5beginE
	.align		8
        /*0020*/ 	.dword	_ZN39_INTERNAL_7f140f2c_4_k_cu_f850d722_30404cuda3std3__45__cpo3endE
	.align		8
        /*0028*/ 	.dword	_ZN39_INTERNAL_7f140f2c_4_k_cu_f850d722_30404cuda3std3__45__cpo6cbeginE
	.align		8
        /*0030*/ 	.dword	_ZN39_INTERNAL_7f140f2c_4_k_cu_f850d722_30404cuda3std3__45__cpo4cendE
	.align		8
        /*0038*/ 	.dword	_ZN39_INTERNAL_7f140f2c_4_k_cu_f850d722_30404cuda3std3__441_GLOBAL__N__7f140f2c_4_k_cu_f850d722_30406ignoreE
	.align		8
        /*0040*/ 	.dword	_ZN39_INTERNAL_7f140f2c_4_k_cu_f850d722_30404cuda3std3__419piecewise_constructE
	.align		8
        /*0048*/ 	.dword	_ZN39_INTERNAL_7f140f2c_4_k_cu_f850d722_30404cuda3std3__48in_placeE
	.align		8
        /*0050*/ 	.dword	_ZN39_INTERNAL_7f140f2c_4_k_cu_f850d722_30404cuda3std6ranges3__45__cpo4swapE
	.align		8
        /*0058*/ 	.dword	_ZN39_INTERNAL_7f140f2c_4_k_cu_f850d722_30404cuda3std6ranges3__45__cpo9iter_moveE
	.align		8
        /*0060*/ 	.dword	_ZN39_INTERNAL_7f140f2c_4_k_cu_f850d722_30404cute7productE
	.align		8
        /*0068*/ 	.dword	_ZN39_INTERNAL_7f140f2c_4_k_cu_f850d722_30404cute1_E
	.align		8
        /*0070*/ 	.dword	$str$25
	.align		8
        /*0078*/ 	.dword	$str$26
	.align		8
        /*0080*/ 	.dword	$str$27
	.align		8
        /*0088*/ 	.dword	$str$28


//--------------------- .text._ZN7cutlass13device_kernelINS_4gemm6kernel13GemmUniversalIN4cute5tupleIJiiiiEEENS1_10collective13CollectiveMmaINS1_35MainloopSm100TmaUmmaWarpSpecializedILi36ELi2ELi4ENS5_IJNS4_1CILi2EEENSA_ILi1EEESC_EEEEENS5_IJNSA_ILi128EEENSA_ILi64EEESG_EEENS_12float_e4m3_tENS5_IJlSC_lEEESI_SJ_NS4_8TiledMMAINS4_8MMA_AtomIJNS4_10MMA_TraitsINS4_25SM100_MMA_F8F6F4_2x1SM_SSEJSI_SI_fSF_SG_NS4_17integral_constantINS4_4UMMA5MajorELSQ_0EEESR_NSO_INSP_7ScaleInELSS_0EEEST_EEEEEENS4_6LayoutINS5_IJSC_SC_SC_EEENS5_IJNSA_ILi0EEESY_SY_EEEEENS5_IJNS4_10UnderscoreES11_S11_EEEEENS4_18SM100_TMA_2SM_LOADENS4_14ComposedLayoutINS4_7SwizzleILi2ELi4ELi3EEENS4_18smem_ptr_flag_bitsILi8EEENSW_INS5_IJNSA_ILi8EEESG_EEENS5_IJSG_SC_EEEEEEEvNS4_8identityES14_S1E_vS1F_EENS_8epilogue10collective18CollectiveEpilogueINS1H_23Sm100TmaWarpSpecializedILi1ELi1ELi32ELb0ELb0EEEJNS5_IJSG_SG_SG_EEENS5_IJNSW_ISG_SC_EES1N_EEESI_SJ_SI_SJ_NS1H_6fusion15FusionCallbacksIS1L_NS1P_13LinCombEltActINS1H_6thread4ReLuESI_fSI_fLNS_15FloatRoundStyleE2EEES1M_S1O_JEEENS4_5SM1004TMEM4LOAD26SM100_TMEM_LOAD_32dp32b32xENS4_13SM90_TMA_LOADES1E_NS4_39AutoVectorizingCopyWithAssumedAlignmentILi128EEENS4_14SM90_TMA_STOREES1E_S23_S23_EEEvvEEEEvNT_6ParamsE --------------------------
	.section	.text._ZN7cutlass13device_kernelINS_4gemm6kernel13GemmUniversalIN4cute5tupleIJiiiiEEENS1_10collective13CollectiveMmaINS1_35MainloopSm100TmaUmmaWarpSpecializedILi36ELi2ELi4ENS5_IJNS4_1CILi2EEENSA_ILi1EEESC_EEEEENS5_IJNSA_ILi128EEENSA_ILi64EEESG_EEENS_12float_e4m3_tENS5_IJlSC_lEEESI_SJ_NS4_8TiledMMAINS4_8MMA_AtomIJNS4_10MMA_TraitsINS4_25SM100_MMA_F8F6F4_2x1SM_SSEJSI_SI_fSF_SG_NS4_17integral_constantINS4_4UMMA5MajorELSQ_0EEESR_NSO_INSP_7ScaleInELSS_0EEEST_EEEEEENS4_6LayoutINS5_IJSC_SC_SC_EEENS5_IJNSA_ILi0EEESY_SY_EEEEENS5_IJNS4_10UnderscoreES11_S11_EEEEENS4_18SM100_TMA_2SM_LOADENS4_14ComposedLayoutINS4_7SwizzleILi2ELi4ELi3EEENS4_18smem_ptr_flag_bitsILi8EEENSW_INS5_IJNSA_ILi8EEESG_EEENS5_IJSG_SC_EEEEEEEvNS4_8identityES14_S1E_vS1F_EENS_8epilogue10collective18CollectiveEpilogueINS1H_23Sm100TmaWarpSpecializedILi1ELi1ELi32ELb0ELb0EEEJNS5_IJSG_SG_SG_EEENS5_IJNSW_ISG_SC_EES1N_EEESI_SJ_SI_SJ_NS1H_6fusion15FusionCallbacksIS1L_NS1P_13LinCombEltActINS1H_6thread4ReLuESI_fSI_fLNS_15FloatRoundStyleE2EEES1M_S1O_JEEENS4_5SM1004TMEM4LOAD26SM100_TMEM_LOAD_32dp32b32xENS4_13SM90_TMA_LOADES1E_NS4_39AutoVectorizingCopyWithAssumedAlignmentILi128EEENS4_14SM90_TMA_STOREES1E_S23_S23_EEEvvEEEEvNT_6ParamsE,"ax",@progbits
	.align	128
.text._ZN7cutlass13device_kernelINS_4gemm6kernel13GemmUniversalIN4cute5tupleIJiiiiEEENS1_10collective13CollectiveMmaINS1_35MainloopSm100TmaUmmaWarpSpecializedILi36ELi2ELi4ENS5_IJNS4_1CILi2EEENSA_ILi1EEESC_EEEEENS5_IJNSA_ILi128EEENSA_ILi64EEESG_EEENS_12float_e4m3_tENS5_IJlSC_lEEESI_SJ_NS4_8TiledMMAINS4_8MMA_AtomIJNS4_10MMA_TraitsINS4_25SM100_MMA_F8F6F4_2x1SM_SSEJSI_SI_fSF_SG_NS4_17integral_constantINS4_4UMMA5MajorELSQ_0EEESR_NSO_INSP_7ScaleInELSS_0EEEST_EEEEEENS4_6LayoutINS5_IJSC_SC_SC_EEENS5_IJNSA_ILi0EEESY_SY_EEEEENS5_IJNS4_10UnderscoreES11_S11_EEEEENS4_18SM100_TMA_2SM_LOADENS4_14ComposedLayoutINS4_7SwizzleILi2ELi4ELi3EEENS4_18smem_ptr_flag_bitsILi8EEENSW_INS5_IJNSA_ILi8EEESG_EEENS5_IJSG_SC_EEEEEEEvNS4_8identityES14_S1E_vS1F_EENS_8epilogue10collective18CollectiveEpilogueINS1H_23Sm100TmaWarpSpecializedILi1ELi1ELi32ELb0ELb0EEEJNS5_IJSG_SG_SG_EEENS5_IJNSW_ISG_SC_EES1N_EEESI_SJ_SI_SJ_NS1H_6fusion15FusionCallbacksIS1L_NS1P_13LinCombEltActINS1H_6thread4ReLuESI_fSI_fLNS_15FloatRoundStyleE2EEES1M_S1O_JEEENS4_5SM1004TMEM4LOAD26SM100_TMEM_LOAD_32dp32b32xENS4_13SM90_TMA_LOADES1E_NS4_39AutoVectorizingCopyWithAssumedAlignmentILi128EEENS4_14SM90_TMA_STOREES1E_S23_S23_EEEvvEEEEvNT_6ParamsE:
        .type           _ZN7cutlass13device_kernelINS_4gemm6kernel13GemmUniversalIN4cute5tupleIJiiiiEEENS1_10collective13CollectiveMmaINS1_35MainloopSm100TmaUmmaWarpSpecializedILi36ELi2ELi4ENS5_IJNS4_1CILi2EEENSA_ILi1EEESC_EEEEENS5_IJNSA_ILi128EEENSA_ILi64EEESG_EEENS_12float_e4m3_tENS5_IJlSC_lEEESI_SJ_NS4_8TiledMMAINS4_8MMA_AtomIJNS4_10MMA_TraitsINS4_25SM100_MMA_F8F6F4_2x1SM_SSEJSI_SI_fSF_SG_NS4_17integral_constantINS4_4UMMA5MajorELSQ_0EEESR_NSO_INSP_7ScaleInELSS_0EEEST_EEEEEENS4_6LayoutINS5_IJSC_SC_SC_EEENS5_IJNSA_ILi0EEESY_SY_EEEEENS5_IJNS4_10UnderscoreES11_S11_EEEEENS4_18SM100_TMA_2SM_LOADENS4_14ComposedLayoutINS4_7SwizzleILi2ELi4ELi3EEENS4_18smem_ptr_flag_bitsILi8EEENSW_INS5_IJNSA_ILi8EEESG_EEENS5_IJSG_SC_EEEEEEEvNS4_8identityES14_S1E_vS1F_EENS_8epilogue10collective18CollectiveEpilogueINS1H_23Sm100TmaWarpSpecializedILi1ELi1ELi32ELb0ELb0EEEJNS5_IJSG_SG_SG_EEENS5_IJNSW_ISG_SC_EES1N_EEESI_SJ_SI_SJ_NS1H_6fusion15FusionCallbacksIS1L_NS1P_13LinCombEltActINS1H_6thread4ReLuESI_fSI_fLNS_15FloatRoundStyleE2EEES1M_S1O_JEEENS4_5SM1004TMEM4LOAD26SM100_TMEM_LOAD_32dp32b32xENS4_13SM90_TMA_LOADES1E_NS4_39AutoVectorizingCopyWithAssumedAlignmentILi128EEENS4_14SM90_TMA_STOREES1E_S23_S23_EEEvvEEEEvNT_6ParamsE,@function
        .size           _ZN7cutlass13device_kernelINS_4gemm6kernel13GemmUniversalIN4cute5tupleIJiiiiEEENS1_10collective13CollectiveMmaINS1_35MainloopSm100TmaUmmaWarpSpecializedILi36ELi2ELi4ENS5_IJNS4_1CILi2EEENSA_ILi1EEESC_EEEEENS5_IJNSA_ILi128EEENSA_ILi64EEESG_EEENS_12float_e4m3_tENS5_IJlSC_lEEESI_SJ_NS4_8TiledMMAINS4_8MMA_AtomIJNS4_10MMA_TraitsINS4_25SM100_MMA_F8F6F4_2x1SM_SSEJSI_SI_fSF_SG_NS4_17integral_constantINS4_4UMMA5MajorELSQ_0EEESR_NSO_INSP_7ScaleInELSS_0EEEST_EEEEEENS4_6LayoutINS5_IJSC_SC_SC_EEENS5_IJNSA_ILi0EEESY_SY_EEEEENS5_IJNS4_10UnderscoreES11_S11_EEEEENS4_18SM100_TMA_2SM_LOADENS4_14ComposedLayoutINS4_7SwizzleILi2ELi4ELi3EEENS4_18smem_ptr_flag_bitsILi8EEENSW_INS5_IJNSA_ILi8EEESG_EEENS5_IJSG_SC_EEEEEEEvNS4_8identityES14_S1E_vS1F_EENS_8epilogue10collective18CollectiveEpilogueINS1H_23Sm100TmaWarpSpecializedILi1ELi1ELi32ELb0ELb0EEEJNS5_IJSG_SG_SG_EEENS5_IJNSW_ISG_SC_EES1N_EEESI_SJ_SI_SJ_NS1H_6fusion15FusionCallbacksIS1L_NS1P_13LinCombEltActINS1H_6thread4ReLuESI_fSI_fLNS_15FloatRoundStyleE2EEES1M_S1O_JEEENS4_5SM1004TMEM4LOAD26SM100_TMEM_LOAD_32dp32b32xENS4_13SM90_TMA_LOADES1E_NS4_39AutoVectorizingCopyWithAssumedAlignmentILi128EEENS4_14SM90_TMA_STOREES1E_S23_S23_EEEvvEEEEvNT_6ParamsE,(.L_x_247 - _ZN7cutlass13device_kernelINS_4gemm6kernel13GemmUniversalIN4cute5tupleIJiiiiEEENS1_10collective13CollectiveMmaINS1_35MainloopSm100TmaUmmaWarpSpecializedILi36ELi2ELi4ENS5_IJNS4_1CILi2EEENSA_ILi1EEESC_EEEEENS5_IJNSA_ILi128EEENSA_ILi64EEESG_EEENS_12float_e4m3_tENS5_IJlSC_lEEESI_SJ_NS4_8TiledMMAINS4_8MMA_AtomIJNS4_10MMA_TraitsINS4_25SM100_MMA_F8F6F4_2x1SM_SSEJSI_SI_fSF_SG_NS4_17integral_constantINS4_4UMMA5MajorELSQ_0EEESR_NSO_INSP_7ScaleInELSS_0EEEST_EEEEEENS4_6LayoutINS5_IJSC_SC_SC_EEENS5_IJNSA_ILi0EEESY_SY_EEEEENS5_IJNS4_10UnderscoreES11_S11_EEEEENS4_18SM100_TMA_2SM_LOADENS4_14ComposedLayoutINS4_7SwizzleILi2ELi4ELi3EEENS4_18smem_ptr_flag_bitsILi8EEENSW_INS5_IJNSA_ILi8EEESG_EEENS5_IJSG_SC_EEEEEEEvNS4_8identityES14_S1E_vS1F_EENS_8epilogue10collective18CollectiveEpilogueINS1H_23Sm100TmaWarpSpecializedILi1ELi1ELi32ELb0ELb0EEEJNS5_IJSG_SG_SG_EEENS5_IJNSW_ISG_SC_EES1N_EEESI_SJ_SI_SJ_NS1H_6fusion15FusionCallbacksIS1L_NS1P_13LinCombEltActINS1H_6thread4ReLuESI_fSI_fLNS_15FloatRoundStyleE2EEES1M_S1O_JEEENS4_5SM1004TMEM4LOAD26SM100_TMEM_LOAD_32dp32b32xENS4_13SM90_TMA_LOADES1E_NS4_39AutoVectorizingCopyWithAssumedAlignmentILi128EEENS4_14SM90_TMA_STOREES1E_S23_S23_EEEvvEEEEvNT_6ParamsE)
        .other          _ZN7cutlass13device_kernelINS_4gemm6kernel13GemmUniversalIN4cute5tupleIJiiiiEEENS1_10collective13CollectiveMmaINS1_35MainloopSm100TmaUmmaWarpSpecializedILi36ELi2ELi4ENS5_IJNS4_1CILi2EEENSA_ILi1EEESC_EEEEENS5_IJNSA_ILi128EEENSA_ILi64EEESG_EEENS_12float_e4m3_tENS5_IJlSC_lEEESI_SJ_NS4_8TiledMMAINS4_8MMA_AtomIJNS4_10MMA_TraitsINS4_25SM100_MMA_F8F6F4_2x1SM_SSEJSI_SI_fSF_SG_NS4_17integral_constantINS4_4UMMA5MajorELSQ_0EEESR_NSO_INSP_7ScaleInELSS_0EEEST_EEEEEENS4_6LayoutINS5_IJSC_SC_SC_EEENS5_IJNSA_ILi0EEESY_SY_EEEEENS5_IJNS4_10UnderscoreES11_S11_EEEEENS4_18SM100_TMA_2SM_LOADENS4_14ComposedLayoutINS4_7SwizzleILi2ELi4ELi3EEENS4_18smem_ptr_flag_bitsILi8EEENSW_INS5_IJNSA_ILi8EEESG_EEENS5_IJSG_SC_EEEEEEEvNS4_8identityES14_S1E_vS1F_EENS_8epilogue10collective18CollectiveEpilogueINS1H_23Sm100TmaWarpSpecializedILi1ELi1ELi32ELb0ELb0EEEJNS5_IJSG_SG_SG_EEENS5_IJNSW_ISG_SC_EES1N_EEESI_SJ_SI_SJ_NS1H_6fusion15FusionCallbacksIS1L_NS1P_13LinCombEltActINS1H_6thread4ReLuESI_fSI_fLNS_15FloatRoundStyleE2EEES1M_S1O_JEEENS4_5SM1004TMEM4LOAD26SM100_TMEM_LOAD_32dp32b32xENS4_13SM90_TMA_LOADES1E_NS4_39AutoVectorizingCopyWithAssumedAlignmentILi128EEENS4_14SM90_TMA_STOREES1E_S23_S23_EEEvvEEEEvNT_6ParamsE,@"STO_CUDA_ENTRY STV_DEFAULT"
_ZN7cutlass13device_kernelINS_4gemm6kernel13GemmUniversalIN4cute5tupleIJiiiiEEENS1_10collective13CollectiveMmaINS1_35MainloopSm100TmaUmmaWarpSpecializedILi36ELi2ELi4ENS5_IJNS4_1CILi2EEENSA_ILi1EEESC_EEEEENS5_IJNSA_ILi128EEENSA_ILi64EEESG_EEENS_12float_e4m3_tENS5_IJlSC_lEEESI_SJ_NS4_8TiledMMAINS4_8MMA_AtomIJNS4_10MMA_TraitsINS4_25SM100_MMA_F8F6F4_2x1SM_SSEJSI_SI_fSF_SG_NS4_17integral_constantINS4_4UMMA5MajorELSQ_0EEESR_NSO_INSP_7ScaleInELSS_0EEEST_EEEEEENS4_6LayoutINS5_IJSC_SC_SC_EEENS5_IJNSA_ILi0EEESY_SY_EEEEENS5_IJNS4_10UnderscoreES11_S11_EEEEENS4_18SM100_TMA_2SM_LOADENS4_14ComposedLayoutINS4_7SwizzleILi2ELi4ELi3EEENS4_18smem_ptr_flag_bitsILi8EEENSW_INS5_IJNSA_ILi8EEESG_EEENS5_IJSG_SC_EEEEEEEvNS4_8identityES14_S1E_vS1F_EENS_8epilogue10collective18CollectiveEpilogueINS1H_23Sm100TmaWarpSpecializedILi1ELi1ELi32ELb0ELb0EEEJNS5_IJSG_SG_SG_EEENS5_IJNSW_ISG_SC_EES1N_EEESI_SJ_SI_SJ_NS1H_6fusion15FusionCallbacksIS1L_NS1P_13LinCombEltActINS1H_6thread4ReLuESI_fSI_fLNS_15FloatRoundStyleE2EEES1M_S1O_JEEENS4_5SM1004TMEM4LOAD26SM100_TMEM_LOAD_32dp32b32xENS4_13SM90_TMA_LOADES1E_NS4_39AutoVectorizingCopyWithAssumedAlignmentILi128EEENS4_14SM90_TMA_STOREES1E_S23_S23_EEEvvEEEEvNT_6ParamsE:
[----:B------:R-:W1:Y:S01]  /*0000*/  LDC R1, c[0x0][0x37c] ;  /* 0x0000df00ff017b82 */ /* 0x000e620000000800 */
[----:B------:R-:W2:Y:S01]  /*0010*/  S2R R103, SR_TID.X ;  /* 0x0000000000677919 */ /* 0x000ea20000002100 */
[----:B------:R-:W3:Y:S06]  /*0020*/  LDCU.64 UR8, c[0x0][0x890] ;  /* 0x00011200ff0877ac */ /* 0x000eec0008000a00 */
[----:B------:R-:W4:Y:S01]  /*0030*/  S2UR UR37, SR_CgaCtaId ;  /* 0x00000000002579c3 */ /* 0x000f220000008800 */
[----:B------:R-:W-:Y:S02]  /*0040*/  PRMT R95, RZ, 0x7610, R95 ;  /* 0x00007610ff5f7816 */ /* 0x000fe4000000005f */
[----:B------:R-:W-:Y:S01]  /*0050*/  ELECT P0, URZ, PT ;  /* 0x0000000000ff782f */ /* 0x000fe20003800000 */
[----:B------:R-:W1:Y:S01]  /*0060*/  LDCU.64 UR40, c[0x0][0x358] ;  /* 0x00006b00ff2877ac */ /* 0x000e620008000a00 */
[----:B---3--:R-:W-:-:S04]  /*0070*/  UISETP.NE.U32.AND UP2, UPT, UR8, URZ, UPT ;  /* 0x000000ff0800728c */ /* 0x008fc8000bf45070 */
[----:B------:R-:W-:Y:S02]  /*0080*/  UISETP.NE.AND.EX UP2, UPT, UR9, URZ, UPT, UP2 ;  /* 0x000000ff0900728c */ /* 0x000fe4000bf45320 */
[----:B----4-:R-:W-:Y:S02]  /*0090*/  ULOP3.LUT UR5, UR37, 0x1, URZ, 0xc0, !UPT ;  /* 0x0000000125057892 */ /* 0x010fe4000f8ec0ff */
[----:B------:R-:W-:Y:S01]  /*00a0*/  ULOP3.LUT UR4, UR37, 0x1, URZ, 0x3c, !UPT ;  /* 0x0000000125047892 */ /* 0x000fe2000f8e3cff */
[----:B--2---:R-:W-:-:S05]  /*00b0*/  SHF.R.U32.HI R106, RZ, 0x5, R103 ;  /* 0x00000005ff6a7819 */ /* 0x004fca0000011667 */
[----:B------:R-:W2:Y:S02]  /*00c0*/  SHFL.IDX PT, R0, R106, RZ, 0x1f ;  /* 0x00001fff6a007589 */ /* 0x000ea400000e0000 */
[----:B--2---:R-:W-:Y:S01]  /*00d0*/  R2UR UR10, R0 ;  /* 0x00000000000a72ca */ /* 0x004fe200000e0000 */
[----:B-1----:R-:W-:Y:S05]  /*00e0*/  BRA.U UP2, `(.L_x_0) ;  /* 0x00000001022c7547 */ /* 0x002fea000b800000 */
[----:B------:R-:W1:Y:S02]  /*00f0*/  LDCU.64 UR6, c[0x0][0x888] ;  /* 0x00011100ff0677ac */ /* 0x000e640008000a00 */
[----:B-1----:R-:W-:-:S04]  /*0100*/  UISETP.NE.U32.AND UP0, UPT, UR6, URZ, UPT ;  /* 0x000000ff0600728c */ /* 0x002fc8000bf05070 */
[----:B------:R-:W-:-:S09]  /*0110*/  UISETP.NE.AND.EX UP0, UPT, UR7, URZ, UPT, UP0 ;  /* 0x000000ff0700728c */ /* 0x000fd2000bf05300 */
[----:B------:R-:W-:Y:S05]  /*0120*/  BRA.U !UP0, `(.L_x_1) ;  /* 0x0000000108107547 */ /* 0x000fea000b800000 */
[----:B------:R-:W1:Y:S02]  /*0130*/  LDC.64 R2, c[0x0][0x888] ;  /* 0x00022200ff027b82 */ /* 0x000e640000000a00 */
[----:B-1----:R1:W5:Y:S01]  /*0140*/  LDG.E R49, desc[UR40][R2.64] ;  /* 0x0000002802317981 */ /* 0x002362000c1e1900 */
[----:B------:R-:W-:Y:S01]  /*0150*/  HFMA2 R95, -RZ, RZ, 0, 5.9604644775390625e-08 ;  /* 0x00000001ff5f7431 */ /* 0x000fe200000001ff */
[----:B------:R-:W-:Y:S05]  /*0160*/  BRA `(.L_x_0) ;  /* 0x00000000000c7947 */ /* 0x000fea0003800000 */
.L_x_1:
[----:B------:R-:W1:Y:S01]  /*0170*/  LDCU UR6, c[0x0][0x880] ;  /* 0x00011000ff0677ac */ /* 0x000e620008000800 */
[----:B------:R-:W-:Y:S01]  /*0180*/  HFMA2 R95, -RZ, RZ, 0, 5.9604644775390625e-08 ;  /* 0x00000001ff5f7431 */ /* 0x000fe200000001ff */
[----:B-1----:R-:W-:-:S07]  /*0190*/  MOV R49, UR6 ;  /* 0x0000000600317c02 */ /* 0x002fce0008000f00 */
.L_x_0:
[----:B------:R-:W2:Y:S02]  /*01a0*/  LDCU.64 UR6, c[0x0][0x8b0] ;  /* 0x00011600ff0677ac */ /* 0x000ea40008000a00 */
[----:B--2---:R-:W-:-:S04]  /*01b0*/  UISETP.NE.U32.AND UP0, UPT, UR6, URZ, UPT ;  /* 0x000000ff0600728c */ /* 0x004fc8000bf05070 */
[----:B------:R-:W-:-:S09]  /*01c0*/  UISETP.NE.AND.EX UP0, UPT, UR7, URZ, UPT, UP0 ;  /* 0x000000ff0700728c */ /* 0x000fd2000bf05300 */
[----:B------:R-:W-:Y:S05]  /*01d0*/  BRA.U UP0, `(.L_x_2) ;  /* 0x0000000100247547 */ /* 0x000fea000b800000 */
[----:B------:R-:W2:Y:S02]  /*01e0*/  LDCU.64 UR6, c[0x0][0x8a8] ;  /* 0x00011500ff0677ac */ /* 0x000ea40008000a00 */
[----:B--2---:R-:W-:-:S04]  /*01f0*/  UISETP.NE.U32.AND UP0, UPT, UR6, URZ, UPT ;  /* 0x000000ff0600728c */ /* 0x004fc8000bf05070 */
[----:B------:R-:W-:-:S09]  /*0200*/  UISETP.NE.AND.EX UP0, UPT, UR7, URZ, UPT, UP0 ;  /* 0x000000ff0700728c */ /* 0x000fd2000bf05300 */
[----:B------:R-:W-:Y:S05]  /*0210*/  BRA.U !UP0, `(.L_x_3) ;  /* 0x00000001080c7547 */ /* 0x000fea000b800000 */
[----:B------:R-:W2:Y:S02]  /*0220*/  LDC.64 R46, c[0x0][0x8a8] ;  /* 0x00022a00ff2e7b82 */ /* 0x000ea40000000a00 */
[----:B--2---:R2:W5:Y:S01]  /*0230*/  LDG.E R46, desc[UR40][R46.64] ;  /* 0x000000282e2e7981 */ /* 0x004562000c1e1900 */
[----:B------:R-:W-:Y:S05]  /*0240*/  BRA `(.L_x_2) ;  /* 0x0000000000087947 */ /* 0x000fea0003800000 */
.L_x_3:
[----:B------:R-:W2:Y:S02]  /*0250*/  LDCU UR6, c[0x0][0x8a0] ;  /* 0x00011400ff0677ac */ /* 0x000ea40008000800 */
[----:B--2---:R-:W-:Y:S02]  /*0260*/  MOV R46, UR6 ;  /* 0x00000006002e7c02 */ /* 0x004fe40008000f00 */
.L_x_2:
[----:B------:R-:W-:Y:S01]  /*0270*/  IMAD.U32 R0, RZ, RZ, UR10 ;  /* 0x0000000aff007e24 */ /* 0x000fe2000f8e00ff */
[----:B------:R-:W-:Y:S04]  /*0280*/  BSSY.RECONVERGENT B0, `(.L_x_4) ;  /* 0x000000c000007945 */ /* 0x000fe80003800200 */
[C---:B------:R-:W-:Y:S02]  /*0290*/  ISETP.NE.OR P2, PT, R0.reuse, 0x1, !P0 ;  /* 0x000000010000780c */ /* 0x040fe40004745670 */
[----:B------:R-:W-:-:S11]  /*02a0*/  ISETP.NE.OR P1, PT, R0, 0x3, !P0 ;  /* 0x000000030000780c */ /* 0x000fd60004725670 */
[----:B------:R-:W-:Y:S05]  /*02b0*/  @P2 BRA `(.L_x_5) ;  /* 0x0000000000202947 */ /* 0x000fea0003800000 */
[----:B------:R-:W3:Y:S02]  /*02c0*/  LDCU.64 UR6, c[0x0][0x348] ;  /* 0x00006900ff0677ac */ /* 0x000ee40008000a00 */
[----:B---3--:R-:W-:Y:S02]  /*02d0*/  UIADD3 UR12, UP1, UPT, UR6, 0x80, URZ ;  /* 0x00000080060c7890 */ /* 0x008fe4000ff3e0ff */
[----:B------:R-:W-:Y:S02]  /*02e0*/  UIADD3 UR6, UP0, UPT, UR6, 0x180, URZ ;  /* 0x0000018006067890 */ /* 0x000fe4000ff1e0ff */
[----:B------:R-:W-:Y:S02]  /*02f0*/  UIADD3.X UR13, UPT, UPT, URZ, UR7, URZ, UP1, !UPT ;  /* 0x00000007ff0d7290 */ /* 0x000fe40008ffe4ff */
[----:B------:R-:W-:-:S07]  /*0300*/  UIADD3.X UR7, UPT, UPT, URZ, UR7, URZ, UP0, !UPT ;  /* 0x00000007ff077290 */ /* 0x000fce00087fe4ff */
[----:B------:R3:W-:Y:S02]  /*0310*/  UTMACCTL.PF [UR12] ;  /* 0x000000000c0079b9 */ /* 0x0007e40008040000 */
[----:B------:R3:W-:Y:S02]  /*0320*/  UTMACCTL.PF [UR6] ;  /* 0x00000000060079b9 */ /* 0x0007e40008040000 */
[----:B---3--:R-:W-:Y:S01]  /*0330*/  NOP ;  /* 0x0000000000007918 */ /* 0x008fe20000000000 */
.L_x_5:
[----:B------:R-:W-:Y:S05]  /*0340*/  BSYNC.RECONVERGENT B0 ;  /* 0x0000000000007941 */ /* 0x000fea0003800200 */
.L_x_4:
[----:B------:R-:W-:Y:S04]  /*0350*/  BSSY.RECONVERGENT B0, `(.L_x_6) ;  /* 0x000000a000007945 */ /* 0x000fe80003800200 */
        /* <DEDUP_REMOVED lines=9> */
.L_x_7:
[----:B------:R-:W-:Y:S05]  /*03f0*/  BSYNC.RECONVERGENT B0 ;  /* 0x0000000000007941 */ /* 0x000fea0003800200 */
.L_x_6:
[----:B------:R-:W3:Y:S01]  /*0400*/  LDCU.64 UR6, c[0x0][0x888] ;  /* 0x00011100ff0677ac */ /* 0x000ee20008000a00 */
[----:B------:R-:W-:Y:S02]  /*0410*/  UISETP.EQ.U32.AND UP1, UPT, UR8, URZ, UPT ;  /* 0x000000ff0800728c */ /* 0x000fe4000bf22070 */
[----:B------:R-:W-:Y:S02]  /*0420*/  UPLOP3.LUT UP5, UPT, UPT, UPT, UPT, 0x40, 0x4 ;  /* 0x000000000004789c */ /* 0x000fe40003fae870 */
[----:B---3--:R-:W-:-:S04]  /*0430*/  UISETP.NE.U32.AND UP0, UPT, UR6, URZ, UPT ;  /* 0x000000ff0600728c */ /* 0x008fc8000bf05070 */
[----:B------:R-:W-:-:S04]  /*0440*/  UISETP.NE.AND.EX UP0, UPT, UR7, URZ, UPT, UP0 ;  /* 0x000000ff0700728c */ /* 0x000fc8000bf05300 */
[----:B------:R-:W-:-:S04]  /*0450*/  UISETP.EQ.OR.EX UP3, UPT, UR9, URZ, !UP0, UP1 ;  /* 0x000000ff0900728c */ /* 0x000fc8000c762710 */
[----:B------:R-:W-:-:S05]  /*0460*/  UP2UR UR44, UPR, URZ, 0x8 ;  /* 0x00000008ff2c7883 */ /* 0x000fca0008000000 */
[----:B------:R-:W-:Y:S07]  /*0470*/  BRA.U !UP3, `(.L_x_8) ;  /* 0x000000010b147547 */ /* 0x000fee000b800000 */
[----:B------:R-:W-:Y:S01]  /*0480*/  PLOP3.LUT P2, PT, PT, PT, UP2, 0x80, 0x8 ;  /* 0x000000000008781c */ /* 0x000fe20003f4f028 */
[----:B------:R-:W-:-:S12]  /*0490*/  UPLOP3.LUT UP5, UPT, UPT, UPT, UP0, 0x40, 0x4 ;  /* 0x000000000004789c */ /* 0x000fd80003fae800 */
[----:B-----5:R-:W-:-:S13]  /*04a0*/  @!P2 FSETP.EQ.AND P1, PT, R49, RZ, PT ;  /* 0x000000ff3100a20b */ /* 0x020fda0003f22000 */
[----:B------:R-:W-:Y:S01]  /*04b0*/  @!P2 VOTEU.ANY UP1, P1 ;  /* 0x0000000000ffa886 */ /* 0x000fe20000820100 */
[----:B------:R-:W-:-:S11]  /*04c0*/  @!UP2 UPLOP3.LUT UP5, UPT, UPT, UPT, UP1, 0x80, 0x8 ;  /* 0x000000000008a89c */ /* 0x000fd60003faf010 */
.L_x_8:
[----:B------:R-:W3:Y:S01]  /*04d0*/  SHFL.IDX PT, R0, R106, RZ, 0x1f ;  /* 0x00001fff6a007589 */ /* 0x000ee200000e0000 */
[----:B------:R-:W-:-:S04]  /*04e0*/  UISETP.NE.AND UP1, UPT, UR10, 0x2, UPT ;  /* 0x000000020a00788c */ /* 0x000fc8000bf25270 */
[----:B------:R-:W-:Y:S02]  /*04f0*/  UISETP.EQ.AND UP2, UPT, UR5, URZ, !UP1 ;  /* 0x000000ff0500728c */ /* 0x000fe4000cf42270 */
[----:B------:R-:W-:-:S04]  /*0500*/  USEL UR7, URZ, 0x1, UP1 ;  /* 0x00000001ff077887 */ /* 0x000fc80008800000 */
[----:B------:R-:W-:Y:S02]  /*0510*/  PLOP3.LUT P5, PT, P0, PT, UP2, 0x80, 0x8 ;  /* 0x000000000008781c */ /* 0x000fe400007af028 */
[----:B---3--:R-:W-:-:S13]  /*0520*/  ISETP.NE.AND P1, PT, R0, RZ, PT ;  /* 0x000000ff0000720c */ /* 0x008fda0003f25270 */
[----:B------:R-:W-:Y:S05]  /*0530*/  @P1 BRA `(.L_x_9) ;  /* 0x0000000400501947 */ /* 0x000fea0003800000 */
[----:B------:R-:W-:Y:S01]  /*0540*/  ELECT P1, URZ, PT ;  /* 0x0000000000ff782f */ /* 0x000fe20003820000 */
[----:B------:R-:W-:-:S12]  /*0550*/  BSSY.RECONVERGENT B0, `(.L_x_9) ;  /* 0x0000052000007945 */ /* 0x000fd80003800200 */
[----:B------:R-:W-:Y:S05]  /*0560*/  @!P1 BRA `(.L_x_10) ;  /* 0x0000000400409947 */ /* 0x000fea0003800000 */
[----:B------:R-:W-:Y:S01]  /*0570*/  UMOV UR8, 0x400 ;  /* 0x0000040000087882 */ /* 0x000fe20000000000 */
[----:B------:R-:W-:Y:S01]  /*0580*/  UMOV UR6, 0x1 ;  /* 0x0000000100067882 */ /* 0x000fe20000000000 */
[----:B------:R-:W-:Y:S02]  /*0590*/  ULEA UR8, UR37, UR8, 0x18 ;  /* 0x0000000825087291 */ /* 0x000fe4000f8ec0ff */
[----:B------:R-:W-:-:S04]  /*05a0*/  UIADD3 UR12, UPT, UPT, -UR6, 0x100000, URZ ;  /* 0x00100000060c7890 */ /* 0x000fc8000fffe1ff */
[----:B------:R-:W-:Y:S02]  /*05b0*/  USHF.L.U32 UR13, UR12, 0xb, URZ ;  /* 0x0000000b0c0d7899 */ /* 0x000fe400080006ff */
[----:B------:R-:W-:Y:S01]  /*05c0*/  USHF.L.U32 UR12, UR12, 0x1, URZ ;  /* 0x000000010c0c7899 */ /* 0x000fe200080006ff */
[----:B------:R-:W3:Y:S11]  /*05d0*/  FENCE.VIEW.ASYNC.S ;  /* 0x00000000000073c6 */ /* 0x000ef60000000000 */
[----:B---3--:R3:W4:Y:S01]  /*05e0*/  SYNCS.EXCH.64 URZ, [UR8], UR12 ;  /* 0x0000000c08ff75b2 */ /* 0x0087220008000100 */
[----:B------:R3:W1:Y:S01]  /*05f0*/  SYNCS.EXCH.64 URZ, [UR8+0x120], UR12 ;  /* 0x0001200c08ff75b2 */ /* 0x0006620008000100 */
        /* <DEDUP_REMOVED lines=69> */
[----:B------:R3:W1:Y:S02]  /*0a50*/  SYNCS.EXCH.64 URZ, [UR8+0x238], UR12 ;  /* 0x0002380c08ff75b2 */ /* 0x0006640008000100 */
[----:B---34-:R-:W-:Y:S01]  /*0a60*/  NOP ;  /* 0x0000000000007918 */ /* 0x018fe20000000000 */
.L_x_10:
[----:B------:R-:W-:Y:S05]  /*0a70*/  BSYNC.RECONVERGENT B0 ;  /* 0x0000000000007941 */ /* 0x000fea0003800200 */
.L_x_9:
[----:B------:R-:W3:Y:S01]  /*0a80*/  SHFL.IDX PT, R0, R106, RZ, 0x1f ;  /* 0x00001fff6a007589 */ /* 0x000ee200000e0000 */
[----:B------:R-:W-:Y:S01]  /*0a90*/  NOP ;  /* 0x0000000000007918 */ /* 0x000fe20000000000 */
[----:B---3--:R-:W-:-:S13]  /*0aa0*/  ISETP.NE.AND P1, PT, R0, 0x1, PT ;  /* 0x000000010000780c */ /* 0x008fda0003f25270 */
[----:B------:R-:W-:Y:S05]  /*0ab0*/  @P1 BRA `(.L_x_11) ;  /* 0x00000000003c1947 */ /* 0x000fea0003800000 */
[----:B------:R-:W-:Y:S01]  /*0ac0*/  UMOV UR9, 0x400 ;  /* 0x0000040000097882 */ /* 0x000fe20000000000 */
[----:B------:R-:W-:Y:S01]  /*0ad0*/  UMOV UR8, 0x20 ;  /* 0x0000002000087882 */ /* 0x000fe20000000000 */
[----:B------:R-:W-:Y:S01]  /*0ae0*/  UMOV UR6, 0x80 ;  /* 0x0000008000067882 */ /* 0x000fe20000000000 */
[----:B------:R-:W-:Y:S02]  /*0af0*/  ULEA UR9, UR37, UR9, 0x18 ;  /* 0x0000000925097291 */ /* 0x000fe4000f8ec0ff */
[----:B------:R-:W-:-:S04]  /*0b00*/  UIADD3 UR12, UPT, UPT, -UR8, 0x100000, URZ ;  /* 0x00100000080c7890 */ /* 0x000fc8000fffe1ff */
[----:B------:R-:W-:Y:S02]  /*0b10*/  USHF.L.U32 UR13, UR12, 0xb, URZ ;  /* 0x0000000b0c0d7899 */ /* 0x000fe400080006ff */
[----:B------:R-:W-:Y:S02]  /*0b20*/  USHF.L.U32 UR12, UR12, 0x1, URZ ;  /* 0x000000010c0c7899 */ /* 0x000fe400080006ff */
[----:B------:R-:W-:-:S04]  /*0b30*/  UIADD3 UR14, UPT, UPT, -UR6, 0x100000, URZ ;  /* 0x00100000060e7890 */ /* 0x000fc8000fffe1ff */
[----:B------:R-:W-:Y:S02]  /*0b40*/  USHF.L.U32 UR15, UR14, 0xb, URZ ;  /* 0x0000000b0e0f7899 */ /* 0x000fe400080006ff */
[----:B------:R-:W-:Y:S01]  /*0b50*/  USHF.L.U32 UR14, UR14, 0x1, URZ ;  /* 0x000000010e0e7899 */ /* 0x000fe200080006ff */
[----:B------:R-:W-:Y:S01]  /*0b60*/  ELECT P1, URZ, PT ;  /* 0x0000000000ff782f */ /* 0x000fe20003820000 */
[----:B------:R-:W3:Y:S02]  /*0b70*/  FENCE.VIEW.ASYNC.S ;  /* 0x00000000000073c6 */ /* 0x000ee40000000000 */
[----:B---3--:R3:W4:Y:S08]  /*0b80*/  SYNCS.EXCH.64 URZ, [UR9+0x240], UR12 ;  /* 0x0002400c09ff75b2 */ /* 0x0087300008000100 */
[----:B------:R3:W1:Y:S01]  /*0b90*/  SYNCS.EXCH.64 URZ, [UR9+0x248], UR14 ;  /* 0x0002480e09ff75b2 */ /* 0x0006620008000100 */
[----:B------:R-:W-:Y:S01]  /*0ba0*/  NOP ;  /* 0x0000000000007918 */ /* 0x000fe20000000000 */
.L_x_11:
[----:B------:R-:W2:Y:S01]  /*0bb0*/  SHFL.IDX PT, R0, R106, RZ, 0x1f ;  /* 0x00001fff6a007589 */ /* 0x000ea200000e0000 */
[----:B------:R-:W-:Y:S01]  /*0bc0*/  NOP ;  /* 0x0000000000007918 */ /* 0x000fe20000000000 */
[----:B--2---:R-:W-:-:S13]  /*0bd0*/  ISETP.NE.AND P1, PT, R0, 0x3, PT ;  /* 0x000000030000780c */ /* 0x004fda0003f25270 */
[----:B------:R-:W-:Y:S05]  /*0be0*/  @P1 BRA `(.L_x_12) ;  /* 0x00000000002c1947 */ /* 0x000fea0003800000 */
[----:B------:R-:W-:Y:S01]  /*0bf0*/  UMOV UR8, 0x400 ;  /* 0x0000040000087882 */ /* 0x000fe20000000000 */
[----:B------:R-:W-:Y:S01]  /*0c00*/  UMOV UR6, 0x20 ;  /* 0x0000002000067882 */ /* 0x000fe20000000000 */
[----:B------:R-:W-:Y:S02]  /*0c10*/  ULEA UR8, UR37, UR8, 0x18 ;  /* 0x0000000825087291 */ /* 0x000fe4000f8ec0ff */
[----:B---3--:R-:W-:-:S04]  /*0c20*/  UIADD3 UR12, UPT, UPT, -UR6, 0x100000, URZ ;  /* 0x00100000060c7890 */ /* 0x008fc8000fffe1ff */
[----:B------:R-:W-:Y:S02]  /*0c30*/  USHF.L.U32 UR13, UR12, 0xb, URZ ;  /* 0x0000000b0c0d7899 */ /* 0x000fe400080006ff */
[----:B------:R-:W-:Y:S01]  /*0c40*/  USHF.L.U32 UR12, UR12, 0x1, URZ ;  /* 0x000000010c0c7899 */ /* 0x000fe200080006ff */
[----:B------:R-:W-:Y:S01]  /*0c50*/  ELECT P1, URZ, PT ;  /* 0x0000000000ff782f */ /* 0x000fe20003820000 */
[----:B------:R-:W2:Y:S10]  /*0c60*/  FENCE.VIEW.ASYNC.S ;  /* 0x00000000000073c6 */ /* 0x000eb40000000000 */
[----:B--2---:R2:W3:Y:S01]  /*0c70*/  SYNCS.EXCH.64 URZ, [UR8+0x250], UR12 ;  /* 0x0002500c08ff75b2 */ /* 0x0044e20008000100 */
[----:B------:R2:W1:Y:S01]  /*0c80*/  SYNCS.EXCH.64 URZ, [UR8+0x258], UR12 ;  /* 0x0002580c08ff75b2 */ /* 0x0004620008000100 */
[----:B------:R-:W-:Y:S01]  /*0c90*/  NOP ;  /* 0x0000000000007918 */ /* 0x000fe20000000000 */
.L_x_12:
[----:B------:R-:W4:Y:S01]  /*0ca0*/  SHFL.IDX PT, R0, R106, RZ, 0x1f ;  /* 0x00001fff6a007589 */ /* 0x000f2200000e0000 */
[----:B------:R-:W-:Y:S01]  /*0cb0*/  NOP ;  /* 0x0000000000007918 */ /* 0x000fe20000000000 */
[----:B----4-:R-:W-:-:S13]  /*0cc0*/  ISETP.NE.AND P1, PT, R0, 0x4, PT ;  /* 0x000000040000780c */ /* 0x010fda0003f25270 */
[----:B------:R-:W-:Y:S05]  /*0cd0*/  @P1 BRA `(.L_x_13) ;  /* 0x0000000000481947 */ /* 0x000fea0003800000 */
[----:B---3--:R-:W-:Y:S01]  /*0ce0*/  UMOV UR9, 0x1a0 ;  /* 0x000001a000097882 */ /* 0x008fe20000000000 */
[----:B--2---:R-:W-:Y:S01]  /*0cf0*/  UMOV UR8, 0x400 ;  /* 0x0000040000087882 */ /* 0x004fe20000000000 */
[----:B------:R-:W-:Y:S01]  /*0d00*/  USEL UR9, UR9, 0x1e0, UP5 ;  /* 0x000001e009097887 */ /* 0x000fe2000a800000 */
        /* <DEDUP_REMOVED lines=9> */
[----:B------:R-:W2:Y:S02]  /*0da0*/  FENCE.VIEW.ASYNC.S ;  /* 0x00000000000073c6 */ /* 0x000ea40000000000 */
[----:B--2---:R4:W2:Y:S08]  /*0db0*/  SYNCS.EXCH.64 URZ, [UR8+0x260], UR12 ;  /* 0x0002600c08ff75b2 */ /* 0x0048b00008000100 */
[----:B------:R4:W3:Y:S01]  /*0dc0*/  SYNCS.EXCH.64 URZ, [UR8+0x270], UR14 ;  /* 0x0002700e08ff75b2 */ /* 0x0008e20008000100 */
[----:B------:R4:W1:Y:S01]  /*0dd0*/  SYNCS.EXCH.64 URZ, [UR8+0x268], UR12 ;  /* 0x0002680c08ff75b2 */ /* 0x0008620008000100 */
[----:B------:R4:W1:Y:S02]  /*0de0*/  SYNCS.EXCH.64 URZ, [UR8+0x278], UR14 ;  /* 0x0002780e08ff75b2 */ /* 0x0008640008000100 */
[----:B----4-:R-:W-:Y:S01]  /*0df0*/  NOP ;  /* 0x0000000000007918 */ /* 0x010fe20000000000 */
.L_x_13:
[----:B------:R-:W4:Y:S01]  /*0e00*/  SHFL.IDX PT, R0, R106, RZ, 0x1f ;  /* 0x00001fff6a007589 */ /* 0x000f2200000e0000 */
[----:B------:R-:W-:Y:S01]  /*0e10*/  NOP ;  /* 0x0000000000007918 */ /* 0x000fe20000000000 */
[----:B----4-:R-:W-:-:S13]  /*0e20*/  ISETP.NE.AND P1, PT, R0, 0x5, PT ;  /* 0x000000050000780c */ /* 0x010fda0003f25270 */
[----:B------:R-:W-:Y:S05]  /*0e30*/  @P1 BRA `(.L_x_14) ;  /* 0x0000000000541947 */ /* 0x000fea0003800000 */
[----:B---3--:R-:W-:Y:S01]  /*0e40*/  UMOV UR9, 0x400 ;  /* 0x0000040000097882 */ /* 0x008fe20000000000 */
[----:B--2---:R-:W-:Y:S01]  /*0e50*/  UMOV UR8, 0x1 ;  /* 0x0000000100087882 */ /* 0x004fe20000000000 */
        /* <DEDUP_REMOVED lines=13> */
[----:B------:R4:W1:Y:S01]  /*0f30*/  SYNCS.EXCH.64 URZ, [UR9+0x2a8], UR14 ;  /* 0x0002a80e09ff75b2 */ /* 0x0008620008000100 */
[----:B------:R4:W1:Y:S01]  /*0f40*/  SYNCS.EXCH.64 URZ, [UR9+0x290], UR12 ;  /* 0x0002900c09ff75b2 */ /* 0x0008620008000100 */
[----:B------:R4:W1:Y:S01]  /*0f50*/  SYNCS.EXCH.64 URZ, [UR9+0x2b0], UR14 ;  /* 0x0002b00e09ff75b2 */ /* 0x0008620008000100 */
[----:B------:R4:W1:Y:S01]  /*0f60*/  SYNCS.EXCH.64 URZ, [UR9+0x298], UR12 ;  /* 0x0002980c09ff75b2 */ /* 0x0008620008000100 */
[----:B------:R4:W1:Y:S02]  /*0f70*/  SYNCS.EXCH.64 URZ, [UR9+0x2b8], UR14 ;  /* 0x0002b80e09ff75b2 */ /* 0x0008640008000100 */
[----:B----4-:R-:W-:Y:S01]  /*0f80*/  NOP ;  /* 0x0000000000007918 */ /* 0x010fe20000000000 */
.L_x_14:
[----:B------:R-:W4:Y:S01]  /*0f90*/  SHFL.IDX PT, R0, R106, RZ, 0x1f ;  /* 0x00001fff6a007589 */ /* 0x000f2200000e0000 */
[----:B------:R-:W-:Y:S01]  /*0fa0*/  ISETP.NE.OR P0, PT, RZ, UR10, !P0 ;  /* 0x0000000aff007c0c */ /* 0x000fe2000c705670 */
[----:B------:R-:W-:Y:S01]  /*0fb0*/  NOP ;  /* 0x0000000000007918 */ /* 0x000fe20000000000 */
[----:B----4-:R-:W-:-:S13]  /*0fc0*/  ISETP.NE.AND P1, PT, R0, 0x3, PT ;  /* 0x000000030000780c */ /* 0x010fda0003f25270 */
[----:B------:R-:W-:Y:S05]  /*0fd0*/  @P1 BRA `(.L_x_15) ;  /* 0x0000000000341947 */ /* 0x000fea0003800000 */
[----:B--2---:R-:W-:Y:S01]  /*0fe0*/  UMOV UR8, 0x400 ;  /* 0x0000040000087882 */ /* 0x004fe20000000000 */
[----:B------:R-:W-:Y:S01]  /*0ff0*/  UMOV UR6, 0x20 ;  /* 0x0000002000067882 */ /* 0x000fe20000000000 */
[----:B------:R-:W-:Y:S02]  /*1000*/  ULEA UR8, UR37, UR8, 0x18 ;  /* 0x0000000825087291 */ /* 0x000fe4000f8ec0ff */
[----:B---3--:R-:W-:-:S04]  /*1010*/  UIADD3 UR12, UPT, UPT, -UR6, 0x100000, URZ ;  /* 0x00100000060c7890 */ /* 0x008fc8000fffe1ff */
[----:B------:R-:W-:Y:S02]  /*1020*/  USHF.L.U32 UR13, UR12, 0xb, URZ ;  /* 0x0000000b0c0d7899 */ /* 0x000fe400080006ff */
[----:B------:R-:W-:Y:S01]  /*1030*/  USHF.L.U32 UR12, UR12, 0x1, URZ ;  /* 0x000000010c0c7899 */ /* 0x000fe200080006ff */
[----:B------:R-:W-:Y:S01]  /*1040*/  ELECT P1, URZ, PT ;  /* 0x0000000000ff782f */ /* 0x000fe20003820000 */
[----:B------:R-:W2:Y:S10]  /*1050*/  FENCE.VIEW.ASYNC.S ;  /* 0x00000000000073c6 */ /* 0x000eb40000000000 */
[----:B--2---:R4:W2:Y:S01]  /*1060*/  SYNCS.EXCH.64 URZ, [UR8+0x2c0], UR12 ;  /* 0x0002c00c08ff75b2 */ /* 0x0048a20008000100 */
[----:B------:R4:W3:Y:S01]  /*1070*/  SYNCS.EXCH.64 URZ, [UR8+0x2d0], UR12 ;  /* 0x0002d00c08ff75b2 */ /* 0x0008e20008000100 */
[----:B------:R4:W1:Y:S01]  /*1080*/  SYNCS.EXCH.64 URZ, [UR8+0x2c8], UR12 ;  /* 0x0002c80c08ff75b2 */ /* 0x0008620008000100 */
[----:B------:R4:W1:Y:S02]  /*1090*/  SYNCS.EXCH.64 URZ, [UR8+0x2d8], UR12 ;  /* 0x0002d80c08ff75b2 */ /* 0x0008640008000100 */
[----:B----4-:R-:W-:Y:S01]  /*10a0*/  NOP ;  /* 0x0000000000007918 */ /* 0x010fe20000000000 */
.L_x_15:
[----:B------:R-:W-:Y:S01]  /*10b0*/  VOTEU.ALL UP1, P0 ;  /* 0x0000000000ff7886 */ /* 0x000fe20000020000 */
[----:B--2---:R-:W2:Y:S01]  /*10c0*/  LDCU UR8, c[0x0][0x36c] ;  /* 0x00006d80ff0877ac */ /* 0x004ea20008000800 */
[----:B------:R-:W-:Y:S01]  /*10d0*/  NOP ;  /* 0x0000000000007918 */ /* 0x000fe20000000000 */
[----:B------:R-:W-:Y:S01]  /*10e0*/  LOP3.LUT R10, R103, 0x1f, RZ, 0xc0, !PT ;  /* 0x0000001f670a7812 */ /* 0x000fe200078ec0ff */
[----:B---3--:R-:W-:Y:S01]  /*10f0*/  UMOV UR12, 0x20 ;  /* 0x00000020000c7882 */ /* 0x008fe20000000000 */
[----:B------:R-:W-:Y:S01]  /*1100*/  @!UP1 UMOV UR6, 0x400 ;  /* 0x0000040000069882 */ /* 0x000fe20000000000 */
[----:B------:R-:W-:-:S04]  /*1110*/  @!UP1 UIADD3 UR12, UPT, UPT, -UR12, 0x100000, URZ ;  /* 0x001000000c0c9890 */ /* 0x000fc8000fffe1ff */
[----:B------:R-:W-:Y:S02]  /*1120*/  @!UP1 USHF.L.U32 UR13, UR12, 0xb, URZ ;  /* 0x0000000b0c0d9899 */ /* 0x000fe400080006ff */
[----:B------:R-:W-:Y:S02]  /*1130*/  @!UP1 USHF.L.U32 UR12, UR12, 0x1, URZ ;  /* 0x000000010c0c9899 */ /* 0x000fe400080006ff */
[----:B------:R-:W-:Y:S01]  /*1140*/  @!UP1 ULEA UR6, UR37, UR6, 0x18 ;  /* 0x0000000625069291 */ /* 0x000fe2000f8ec0ff */
[----:B------:R-:W-:Y:S01]  /*1150*/  VOTEU.ALL UP1, P0 ;  /* 0x0000000000ff7886 */ /* 0x000fe20000020000 */
[----:B------:R-:W-:Y:S01]  /*1160*/  UISETP.NE.AND UP4, UPT, UR10, URZ, UPT ;  /* 0x000000ff0a00728c */ /* 0x000fe2000bf85270 */
[----:B------:R-:W3:Y:S09]  /*1170*/  FENCE.VIEW.ASYNC.S ;  /* 0x00000000000073c6 */ /* 0x000ef20000000000 */
[----:B---3--:R3:W4:Y:S01]  /*1180*/  @!UP1 SYNCS.EXCH.64 URZ, [UR6+0x2e0], UR12 ;  /* 0x0002e00c06ff95b2 */ /* 0x0087220008000100 */
[----:B--2---:R-:W-:-:S09]  /*1190*/  UISETP.EQ.U32.AND UP1, UPT, UR8, 0x1, UPT ;  /* 0x000000010800788c */ /* 0x004fd2000bf22070 */
[----:B------:R-:W-:Y:S05]  /*11a0*/  BRA.U !UP1, `(.L_x_16) ;  /* 0x0000000109087547 */ /* 0x000fea000b800000 */
[----:B-1--4-:R-:W-:Y:S01]  /*11b0*/  UCGABAR_ARV ;  /* 0x00000000000079c7 */ /* 0x012fe20008000000 */
[----:B------:R-:W-:Y:S05]  /*11c0*/  BRA `(.L_x_17) ;  /* 0x0000000000047947 */ /* 0x000fea0003800000 */
.L_x_16:
[----:B-1--4-:R-:W-:Y:S01]  /*11d0*/  NOP ;  /* 0x0000000000007918 */ /* 0x012fe20000000000 */
.L_x_17:
[----:B------:R-:W1:Y:S01]  /*11e0*/  S2R R94, SR_CTAID.Y ;  /* 0x00000000005e7919 */ /* 0x000e620000002600 */
[----:B------:R-:W-:-:S05]  /*11f0*/  CS2R.32 R93, SR_CgaSize ;  /* 0x00000000005d7805 */ /* 0x000fca0000008a00 */
[----:B------:R-:W-:-:S05]  /*1200*/  IMAD R93, R93, -0xa0, RZ ;  /* 0xffffff605d5d7824 */ /* 0x000fca00078e02ff */
[----:B---3--:R-:W-:-:S14]  /*1210*/  R2UR UR6, R93 ;  /* 0x000000005d0672ca */ /* 0x008fdc00000e0000 */
[----:B------:R-:W2:Y:S01]  /*1220*/  LDCU UR6, c[0x0][UR6+0x2b4] ;  /* 0x00005680060677ac */ /* 0x000ea20008000800 */
[----:B------:R-:W-:-:S05]  /*1230*/  CS2R.32 R0, SR_CgaSize ;  /* 0x0000000000007805 */ /* 0x000fca0000008a00 */
[----:B------:R-:W-:-:S06]  /*1240*/  IMAD R0, R0, -0xa0, RZ ;  /* 0xffffff6000007824 */ /* 0x000fcc00078e02ff */
[----:B------:R-:W3:Y:S01]  /*1250*/  LDC R0, c[0x0][R0+0x2a4] ;  /* 0x0000a90000007b82 */ /* 0x000ee20000000800 */
[----:B------:R-:W-:Y:S01]  /*1260*/  PRMT R8, RZ, 0x7610, R8 ;  /* 0x00007610ff087816 */ /* 0x000fe20000000008 */
[----:B------:R-:W4:Y:S01]  /*1270*/  S2R R11, SR_CTAID.X ;  /* 0x00000000000b7919 */ /* 0x000f220000002500 */
[----:B------:R-:W-:-:S05]  /*1280*/  CS2R.32 R93, SR_CgaSize ;  /* 0x00000000005d7805 */ /* 0x000fca0000008a00 */
[----:B------:R-:W-:-:S05]  /*1290*/  IMAD R93, R93, -0xa0, RZ ;  /* 0xffffff605d5d7824 */ /* 0x000fca00078e02ff */
[----:B------:R-:W-:-:S14]  /*12a0*/  R2UR UR8, R93 ;  /* 0x000000005d0872ca */ /* 0x000fdc00000e0000 */
[----:B------:R-:W3:Y:S01]  /*12b0*/  LDCU UR8, c[0x0][UR8+0x2b0] ;  /* 0x00005600080877ac */ /* 0x000ee20008000800 */
[----:B------:R-:W-:Y:S01]  /*12c0*/  UISETP.NE.AND UP2, UPT, UR10, 0x2, UPT ;  /* 0x000000020a00788c */ /* 0x000fe2000bf45270 */
[----:B------:R-:W2:Y:S01]  /*12d0*/  LDC R9, c[0x0][0xb24] ;  /* 0x0002c900ff097b82 */ /* 0x000ea20000000800 */
[----:B------:R-:W-:-:S05]  /*12e0*/  CS2R.32 R2, SR_CgaSize ;  /* 0x0000000000027805 */ /* 0x000fca0000008a00 */
[----:B------:R-:W-:-:S06]  /*12f0*/  IMAD R2, R2, -0xa0, RZ ;  /* 0xffffff6002027824 */ /* 0x000fcc00078e02ff */
[----:B------:R-:W3:Y:S08]  /*1300*/  LDC R2, c[0x0][R2+0x2a0] ;  /* 0x0000a80002027b82 */ /* 0x000ef00000000800 */
[----:B------:R-:W3:Y:S01]  /*1310*/  LDC R40, c[0x0][0xb24] ;  /* 0x0002c900ff287b82 */ /* 0x000ee20000000800 */
[----:B-1----:R-:W-:-:S07]  /*1320*/  I2FP.F32.U32 R3, R94 ;  /* 0x0000005e00037245 */ /* 0x002fce0000201000 */
[----:B------:R-:W1:Y:S01]  /*1330*/  S2UR UR36, SR_CTAID.Z ;  /* 0x00000000002479c3 */ /* 0x000e620000002700 */
[----:B--2---:R-:W-:Y:S01]  /*1340*/  ISETP.GE.AND P0, PT, R9, 0x1, PT ;  /* 0x000000010900780c */ /* 0x004fe20003f06270 */
[----:B----4-:R-:W-:Y:S01]  /*1350*/  IMAD.MOV.U32 R93, RZ, RZ, R11 ;  /* 0x000000ffff5d7224 */ /* 0x010fe200078e000b */
[----:B------:R-:W-:Y:S01]  /*1360*/  I2FP.F32.U32 R4, R11 ;  /* 0x0000000b00047245 */ /* 0x000fe20000201000 */
[----:B------:R-:W-:Y:S01]  /*1370*/  FMUL R3, R3, UR6 ;  /* 0x0000000603037c20 */ /* 0x000fe20008400000 */
[----:B------:R-:W2:Y:S03]  /*1380*/  LDCU UR6, c[0x0][0xb30] ;  /* 0x00016600ff0677ac */ /* 0x000ea60008000800 */
[----:B---3--:R-:W-:Y:S01]  /*1390*/  FMUL R4, R4, UR8 ;  /* 0x0000000804047c20 */ /* 0x008fe20008400000 */
[----:B------:R-:W3:Y:S08]  /*13a0*/  F2I.U32.TRUNC.NTZ R81, R3 ;  /* 0x0000000300517305 */ /* 0x000ef0000020f000 */
[----:B------:R-:W4:Y:S01]  /*13b0*/  F2I.U32.TRUNC.NTZ R92, R4 ;  /* 0x00000004005c7305 */ /* 0x000f22000020f000 */
[----:B--2---:R-:W-:Y:S01]  /*13c0*/  UISETP.NE.AND UP3, UPT, UR6, 0x1, UPT ;  /* 0x000000010600788c */ /* 0x004fe2000bf65270 */
[----:B---3--:R-:W-:-:S05]  /*13d0*/  IADD3 R81, PT, PT, -R81, RZ, RZ ;  /* 0x000000ff51517210 */ /* 0x008fca0007ffe1ff */
[----:B------:R-:W-:Y:S01]  /*13e0*/  IMAD R81, R0, R81, R94 ;  /* 0x0000005100517224 */ /* 0x000fe200078e025e */
[----:B------:R-:W-:Y:S01]  /*13f0*/  PRMT R0, RZ, 0x7610, R0 ;  /* 0x00007610ff007816 */ /* 0x000fe20000000000 */
[----:B----4-:R-:W-:-:S04]  /*1400*/  IMAD.MOV R92, RZ, RZ, -R92 ;  /* 0x000000ffff5c7224 */ /* 0x010fc800078e0a5c */
[----:B------:R-:W-:Y:S01]  /*1410*/  IMAD R92, R2, R92, R11 ;  /* 0x0000005c025c7224 */ /* 0x000fe200078e020b */
[----:B-1----:R-:W-:Y:S06]  /*1420*/  BRA.U UP4, `(.L_x_18) ;  /* 0x0000000104247547 */ /* 0x002fec000b800000 */
[----:B------:R-:W-:Y:S01]  /*1430*/  ISETP.NE.AND P1, PT, R81, RZ, PT ;  /* 0x000000ff5100720c */ /* 0x000fe20003f25270 */
[----:B------:R-:W-:Y:S01]  /*1440*/  IMAD.MOV.U32 R0, RZ, RZ, 0x3 ;  /* 0x00000003ff007424 */ /* 0x000fe200078e00ff */
[C---:B------:R-:W-:Y:S02]  /*1450*/  LOP3.LUT R3, R92.reuse, 0xfffffffe, RZ, 0xc0, !PT ;  /* 0xfffffffe5c037812 */ /* 0x040fe400078ec0ff */
[----:B------:R-:W-:Y:S02]  /*1460*/  ISETP.LT.U32.OR P1, PT, R92, 0x2, !P1 ;  /* 0x000000025c00780c */ /* 0x000fe40004f21470 */
[----:B------:R-:W-:Y:S02]  /*1470*/  SHF.L.U32 R0, R0, R3, RZ ;  /* 0x0000000300007219 */ /* 0x000fe400000006ff */
[----:B------:R-:W-:Y:S02]  /*1480*/  SEL R5, RZ, 0x1, !P1 ;  /* 0x00000001ff057807 */ /* 0x000fe40004800000 */
[----:B------:R-:W-:-:S05]  /*1490*/  SEL R2, RZ, 0x2, !P1 ;  /* 0x00000002ff027807 */ /* 0x000fca0004800000 */
[----:B------:R-:W-:-:S05]  /*14a0*/  IMAD.IADD R2, R5, 0x1, R2 ;  /* 0x0000000105027824 */ /* 0x000fca00078e0202 */
[----:B------:R-:W-:Y:S02]  /*14b0*/  PRMT R8, R2, 0x7610, R8 ;  /* 0x0000761002087816 */ /* 0x000fe40000000008 */
.L_x_18:
[----:B------:R-:W-:Y:S05]  /*14c0*/  @!P0 BRA `(.L_x_19) ;  /* 0x0000000000b88947 */ /* 0x000fea0003800000 */
[----:B------:R-:W1:Y:S01]  /*14d0*/  LDC.64 R4, c[0x0][0xb18] ;  /* 0x0002c600ff047b82 */ /* 0x000e620000000a00 */
[----:B------:R-:W-:-:S07]  /*14e0*/  ISETP.NE.AND P0, PT, R9, 0x1, PT ;  /* 0x000000010900780c */ /* 0x000fce0003f05270 */
[----:B------:R-:W2:Y:S08]  /*14f0*/  LDC R14, c[0x0][0xb0c] ;  /* 0x0002c300ff0e7b82 */ /* 0x000eb00000000800 */
[----:B------:R-:W3:Y:S08]  /*1500*/  LDC R13, c[0x0][0x370] ;  /* 0x0000dc00ff0d7b82 */ /* 0x000ef00000000800 */
[----:B------:R-:W4:Y:S01]  /*1510*/  LDC R16, c[0x0][0x374] ;  /* 0x0000dd00ff107b82 */ /* 0x000f220000000800 */
[----:B-1----:R-:W-:-:S07]  /*1520*/  ISETP.NE.AND P1, PT, R4, 0x1, PT ;  /* 0x000000010400780c */ /* 0x002fce0003f25270 */
[----:B------:R-:W3:Y:S01]  /*1530*/  LDC.64 R6, c[0x0][0xb10] ;  /* 0x0002c400ff067b82 */ /* 0x000ee20000000a00 */
[----:B--2---:R-:W-:-:S07]  /*1540*/  ISETP.NE.AND P2, PT, R14, 0x1, PT ;  /* 0x000000010e00780c */ /* 0x004fce0003f45270 */
[----:B------:R-:W1:Y:S08]  /*1550*/  LDC R12, c[0x0][0xb20] ;  /* 0x0002c800ff0c7b82 */ /* 0x000e700000000800 */
[----:B------:R-:W2:Y:S01]  /*1560*/  LDC.64 R2, c[0x0][0xb28] ;  /* 0x0002ca00ff027b82 */ /* 0x000ea20000000a00 */
[----:B----4-:R-:W-:-:S04]  /*1570*/  IMAD.HI.U32 R15, R16, R5, RZ ;  /* 0x00000005100f7227 */ /* 0x010fc800078e00ff */
[----:B------:R-:W-:-:S04]  /*1580*/  IMAD.HI.U32 R5, R94, R5, RZ ;  /* 0x000000055e057227 */ /* 0x000fc800078e00ff */
[----:B---3--:R-:W-:-:S04]  /*1590*/  IMAD.HI.U32 R18, R13, R6, RZ ;  /* 0x000000060d127227 */ /* 0x008fc800078e00ff */
[C---:B------:R-:W-:Y:S01]  /*15a0*/  IMAD.HI.U32 R20, R11.reuse, R6, RZ ;  /* 0x000000060b147227 */ /* 0x040fe200078e00ff */
[-C--:B------:R-:W-:Y:S02]  /*15b0*/  @P2 SHF.R.U32.HI R13, RZ, R7.reuse, R18 ;  /* 0x00000007ff0d2219 */ /* 0x080fe40000011612 */
[-C--:B-1----:R-:W-:Y:S02]  /*15c0*/  @P1 SHF.R.U32.HI R16, RZ, R12.reuse, R15 ;  /* 0x0000000cff101219 */ /* 0x082fe4000001160f */
[----:B------:R-:W-:Y:S02]  /*15d0*/  SHF.R.U32.HI R5, RZ, R12, R5 ;  /* 0x0000000cff057219 */ /* 0x000fe40000011605 */
[----:B------:R-:W-:Y:S02]  /*15e0*/  SHF.R.U32.HI R20, RZ, R7, R20 ;  /* 0x00000007ff147219 */ /* 0x000fe40000011614 */
[----:B------:R-:W-:Y:S01]  /*15f0*/  SEL R5, R94, R5, !P1 ;  /* 0x000000055e057207 */ /* 0x000fe20004800000 */
[----:B--2---:R-:W-:Y:S01]  /*1600*/  IMAD.HI.U32 R18, R16, R2, RZ ;  /* 0x0000000210127227 */ /* 0x004fe200078e00ff */
[----:B------:R-:W-:-:S02]  /*1610*/  SEL R93, R11, R20, !P2 ;  /* 0x000000140b5d7207 */ /* 0x000fc40005000000 */
[----:B------:R-:W-:Y:S01]  /*1620*/  IADD3 R7, PT, PT, -R5, RZ, RZ ;  /* 0x000000ff05077210 */ /* 0x000fe20007ffe1ff */
[----:B------:R-:W-:Y:S01]  /*1630*/  IMAD.HI.U32 R6, R13, R2, RZ ;  /* 0x000000020d067227 */ /* 0x000fe200078e00ff */
[----:B------:R-:W-:-:S03]  /*1640*/  @P0 SHF.R.U32.HI R16, RZ, R3, R18 ;  /* 0x00000003ff100219 */ /* 0x000fc60000011612 */
[----:B------:R-:W-:Y:S01]  /*1650*/  IMAD R7, R4, R7, R94 ;  /* 0x0000000704077224 */ /* 0x000fe200078e025e */
[----:B------:R-:W-:Y:S01]  /*1660*/  @P0 SHF.R.U32.HI R13, RZ, R3, R6 ;  /* 0x00000003ff0d0219 */ /* 0x000fe20000011606 */
[----:B------:R-:W-:-:S04]  /*1670*/  IMAD R16, R16, R9, RZ ;  /* 0x0000000910107224 */ /* 0x000fc800078e02ff */
[----:B------:R-:W-:Y:S01]  /*1680*/  IMAD R6, R13, R9, RZ ;  /* 0x000000090d067224 */ /* 0x000fe200078e02ff */
[----:B------:R-:W-:-:S04]  /*1690*/  ISETP.GE.AND P1, PT, R5, R16, PT ;  /* 0x000000100500720c */ /* 0x000fc80003f26270 */
[----:B------:R-:W-:Y:S01]  /*16a0*/  ISETP.GE.OR P1, PT, R93, R6, P1 ;  /* 0x000000065d00720c */ /* 0x000fe20000f26670 */
[----:B------:R-:W-:-:S05]  /*16b0*/  IMAD.HI.U32 R6, R5, R2, RZ ;  /* 0x0000000205067227 */ /* 0x000fca00078e00ff */
[----:B------:R-:W-:-:S04]  /*16c0*/  SHF.R.U32.HI R6, RZ, R3, R6 ;  /* 0x00000003ff067219 */ /* 0x000fc80000011606 */
[----:B------:R-:W-:-:S03]  /*16d0*/  SEL R6, R5, R6, !P0 ;  /* 0x0000000605067207 */ /* 0x000fc60004000000 */
[----:B------:R-:W-:Y:S01]  /*16e0*/  @!P1 IMAD.HI.U32 R12, R93, R2, RZ ;  /* 0x000000025d0c9227 */ /* 0x000fe200078e00ff */
[----:B------:R-:W-:-:S04]  /*16f0*/  IADD3 R2, PT, PT, -R6, RZ, RZ ;  /* 0x000000ff06027210 */ /* 0x000fc80007ffe1ff */
[----:B------:R-:W-:Y:S01]  /*1700*/  @!P1 SHF.R.U32.HI R12, RZ, R3, R12 ;  /* 0x00000003ff0c9219 */ /* 0x000fe2000001160c */
[----:B------:R-:W-:-:S03]  /*1710*/  IMAD R2, R9, R2, R5 ;  /* 0x0000000209027224 */ /* 0x000fc600078e0205 */
[----:B------:R-:W-:-:S05]  /*1720*/  @!P1 SEL R3, R93, R12, !P0 ;  /* 0x0000000c5d039207 */ /* 0x000fca0004000000 */
[--C-:B------:R-:W-:Y:S02]  /*1730*/  @!P1 IMAD.IADD R6, R6, 0x1, -R3.reuse ;  /* 0x0000000106069824 */ /* 0x100fe400078e0a03 */
[----:B------:R-:W-:Y:S01]  /*1740*/  @!P1 IMAD R3, R2, R13, R3 ;  /* 0x0000000d02039224 */ /* 0x000fe200078e0203 */
[----:B------:R-:W-:Y:S01]  /*1750*/  IADD3 R2, PT, PT, -R93, RZ, RZ ;  /* 0x000000ff5d027210 */ /* 0x000fe20007ffe1ff */
[----:B------:R-:W-:Y:S02]  /*1760*/  @!P1 IMAD R5, R6, R9, R93 ;  /* 0x0000000906059224 */ /* 0x000fe400078e025d */
[----:B------:R-:W-:Y:S02]  /*1770*/  @!P1 IMAD.MOV.U32 R93, RZ, RZ, R3 ;  /* 0x000000ffff5d9224 */ /* 0x000fe400078e0003 */
[----:B------:R-:W-:Y:S02]  /*1780*/  IMAD R2, R14, R2, R11 ;  /* 0x000000020e027224 */ /* 0x000fe400078e020b */
[----:B------:R-:W-:-:S02]  /*1790*/  IMAD R94, R5, R4, R7 ;  /* 0x00000004055e7224 */ /* 0x000fc400078e0207 */
[----:B------:R-:W-:Y:S02]  /*17a0*/  IMAD R93, R93, R14, R2 ;  /* 0x0000000e5d5d7224 */ /* 0x000fe400078e0202 */
.L_x_19:
[----:B------:R-:W-:Y:S05]  /*17b0*/  BRA.U UP3, `(.L_x_20) ;  /* 0x0000000103407547 */ /* 0x000fea000b800000 */
[----:B------:R-:W1:Y:S08]  /*17c0*/  LDC.64 R4, c[0x0][0xb10] ;  /* 0x0002c400ff047b82 */ /* 0x000e700000000a00 */
[----:B------:R-:W2:Y:S08]  /*17d0*/  LDC.64 R2, c[0x0][0xb18] ;  /* 0x0002c600ff027b82 */ /* 0x000eb00000000a00 */
[----:B------:R-:W3:Y:S08]  /*17e0*/  LDC R6, c[0x0][0xb20] ;  /* 0x0002c800ff067b82 */ /* 0x000ef00000000800 */
[----:B------:R-:W4:Y:S01]  /*17f0*/  LDC R12, c[0x0][0xb0c] ;  /* 0x0002c300ff0c7b82 */ /* 0x000f220000000800 */
[----:B-1----:R-:W-:-:S05]  /*1800*/  IMAD.HI.U32 R4, R93, R4, RZ ;  /* 0x000000045d047227 */ /* 0x002fca00078e00ff */
[----:B------:R-:W-:Y:S01]  /*1810*/  SHF.R.U32.HI R4, RZ, R5, R4 ;  /* 0x00000005ff047219 */ /* 0x000fe20000011604 */
[----:B--2---:R-:W-:Y:S01]  /*1820*/  IMAD.HI.U32 R3, R94, R3, RZ ;  /* 0x000000035e037227 */ /* 0x004fe200078e00ff */
[----:B------:R-:W-:-:S04]  /*1830*/  ISETP.NE.AND P0, PT, R2, 0x1, PT ;  /* 0x000000010200780c */ /* 0x000fc80003f05270 */
[----:B---3--:R-:W-:-:S04]  /*1840*/  SHF.R.U32.HI R3, RZ, R6, R3 ;  /* 0x00000006ff037219 */ /* 0x008fc80000011603 */
[----:B------:R-:W-:Y:S02]  /*1850*/  SEL R3, R94, R3, !P0 ;  /* 0x000000035e037207 */ /* 0x000fe40004000000 */
[----:B----4-:R-:W-:-:S04]  /*1860*/  ISETP.NE.AND P1, PT, R12, 0x1, PT ;  /* 0x000000010c00780c */ /* 0x010fc80003f25270 */
[----:B------:R-:W-:-:S05]  /*1870*/  SEL R6, R93, R4, !P1 ;  /* 0x000000045d067207 */ /* 0x000fca0004800000 */
[----:B------:R-:W-:Y:S02]  /*1880*/  IMAD.IADD R4, R3, 0x1, -R6 ;  /* 0x0000000103047824 */ /* 0x000fe400078e0a06 */
[----:B------:R-:W-:Y:S02]  /*1890*/  IMAD.IADD R3, R6, 0x1, -R3 ;  /* 0x0000000106037824 */ /* 0x000fe400078e0a03 */
[----:B------:R-:W-:Y:S02]  /*18a0*/  IMAD R93, R4, R12, R93 ;  /* 0x0000000c045d7224 */ /* 0x000fe400078e025d */
[----:B------:R-:W-:Y:S02]  /*18b0*/  IMAD R94, R3, R2, R94 ;  /* 0x00000002035e7224 */ /* 0x000fe400078e025e */
.L_x_20:
[----:B------:R-:W-:Y:S05]  /*18c0*/  BRA.U !UP1, `(.L_x_21) ;  /* 0x00000001090c7547 */ /* 0x000fea000b800000 */
[----:B------:R-:W-:Y:S01]  /*18d0*/  UCGABAR_WAIT ;  /* 0x0000000000007dc7 */ /* 0x000fe20008000000 */
[----:B------:R-:W-:Y:S01]  /*18e0*/  CCTL.IVALL ;  /* 0x00000000ff00798f */ /* 0x000fe20002000000 */
[----:B------:R-:W-:Y:S05]  /*18f0*/  BRA `(.L_x_22) ;  /* 0x0000000000047947 */ /* 0x000fea0003800000 */
.L_x_21:
[----:B------:R-:W-:Y:S06]  /*1900*/  BAR.SYNC.DEFER_BLOCKING 0x0 ;  /* 0x0000000000007b1d */ /* 0x000fec0000010000 */
.L_x_22:
[----:B------:R-:W-:Y:S05]  /*1910*/  BRA.U UP2, `(.L_x_23) ;  /* 0x0000002502307547 */ /* 0x000fea000b800000 */
[----:B------:R-:W1:Y:S01]  /*1920*/  LDCU UR15, c[0x0][0x38c] ;  /* 0x00007180ff0f77ac */ /* 0x000e620008000800 */
[----:B------:R-:W2:Y:S01]  /*1930*/  LDC R9, c[0x0][0x370] ;  /* 0x0000dc00ff097b82 */ /* 0x000ea20000000800 */
[C---:B------:R-:W-:Y:S02]  /*1940*/  IMAD.SHL.U32 R17, R11.reuse, 0x20, RZ ;  /* 0x000000200b117824 */ /* 0x040fe400078e00ff */
[----:B------:R-:W-:Y:S01]  /*1950*/  HFMA2 R15, -RZ, RZ, 0, 5.9604644775390625e-08 ;  /* 0x00000001ff0f7431 */ /* 0x000fe200000001ff */
[----:B------:R-:W-:Y:S01]  /*1960*/  UISETP.NE.AND UP1, UPT, UR10, URZ, UPT ;  /* 0x000000ff0a00728c */ /* 0x000fe2000bf25270 */
[----:B------:R-:W-:Y:S01]  /*1970*/  ISETP.NE.AND P4, PT, R10, RZ, P5 ;  /* 0x000000ff0a00720c */ /* 0x000fe20002f85270 */
[----:B------:R-:W-:Y:S01]  /*1980*/  IMAD.SHL.U32 R16, R11, 0x40, RZ ;  /* 0x000000400b107824 */ /* 0x000fe200078e00ff */
[----:B------:R-:W-:Y:S01]  /*1990*/  CS2R R12, SRZ ;  /* 0x00000000000c7805 */ /* 0x000fe2000001ff00 */
[----:B------:R-:W-:Y:S01]  /*19a0*/  IMAD.MOV.U32 R14, RZ, RZ, RZ ;  /* 0x000000ffff0e7224 */ /* 0x000fe200078e00ff */
[----:B------:R-:W3:Y:S01]  /*19b0*/  LDC R0, c[0x0][0x374] ;  /* 0x0000dd00ff007b82 */ /* 0x000ee20000000800 */
[----:B------:R-:W-:Y:S01]  /*19c0*/  MOV R10, 0x1 ;  /* 0x00000001000a7802 */ /* 0x000fe20000000f00 */
[----:B------:R-:W4:Y:S01]  /*19d0*/  LDCU.64 UR24, c[0x0][0x348] ;  /* 0x00006900ff1877ac */ /* 0x000f220008000a00 */
[----:B------:R-:W-:Y:S01]  /*19e0*/  LOP3.LUT R17, R17, 0x20, RZ, 0xc0, !PT ;  /* 0x0000002011117812 */ /* 0x000fe200078ec0ff */
[----:B------:R-:W-:Y:S01]  /*19f0*/  USEL UR7, UR7, 0x2, UP1 ;  /* 0x0000000207077887 */ /* 0x000fe20008800000 */
[----:B------:R-:W-:Y:S01]  /*1a00*/  UMOV UR13, URZ ;  /* 0x000000ff000d7c82 */ /* 0x000fe20008000000 */
[----:B-1----:R-:W-:-:S04]  /*1a10*/  UIADD3 UR4, UPT, UPT, UR15, 0x3f, URZ ;  /* 0x0000003f0f047890 */ /* 0x002fc8000fffe0ff */
[----:B------:R-:W-:-:S04]  /*1a20*/  USHF.R.S32.HI UR22, URZ, 0x1f, UR4 ;  /* 0x0000001fff167899 */ /* 0x000fc80008011404 */
[----:B------:R-:W-:Y:S02]  /*1a30*/  ULEA.HI UR22, UR22, UR4, URZ, 0x6 ;  /* 0x0000000416167291 */ /* 0x000fe4000f8f30ff */
[----:B------:R-:W-:Y:S02]  /*1a40*/  UIADD3 UR4, UPT, UPT, UR15, -0x1, URZ ;  /* 0xffffffff0f047890 */ /* 0x000fe4000fffe0ff */
[----:B------:R-:W-:Y:S02]  /*1a50*/  USHF.R.S32.HI UR22, URZ, 0x6, UR22 ;  /* 0x00000006ff167899 */ /* 0x000fe40008011416 */
[----:B------:R-:W-:Y:S02]  /*1a60*/  UISETP.GE.U32.AND UP2, UPT, UR4, -0x7f, UPT ;  /* 0xffffff810400788c */ /* 0x000fe4000bf46070 */
[----:B------:R-:W-:Y:S02]  /*1a70*/  UISETP.LT.U32.AND UP0, UPT, UR22, 0x24, UPT ;  /* 0x000000241600788c */ /* 0x000fe4000bf01070 */
[----:B------:R-:W-:-:S02]  /*1a80*/  UIADD3 UR15, UPT, UPT, UR15, 0x7e, URZ ;  /* 0x0000007e0f0f7890 */ /* 0x000fc4000fffe0ff */
[----:B------:R-:W-:-:S04]  /*1a90*/  USEL UR21, UR22, 0x24, UP0 ;  /* 0x0000002416157887 */ /* 0x000fc80008000000 */
[----:B------:R-:W-:Y:S02]  /*1aa0*/  UIADD3 UR6, UPT, UPT, UR21, -0x1, URZ ;  /* 0xffffffff15067890 */ /* 0x000fe4000fffe0ff */
[----:B------:R-:W-:Y:S02]  /*1ab0*/  @UP2 UIADD3 UR6, UPT, UPT, UR21, URZ, URZ ;  /* 0x000000ff15062290 */ /* 0x000fe4000fffe0ff */
[----:B------:R-:W-:Y:S02]  /*1ac0*/  UIADD3 UR14, UPT, UPT, UR22, -UR21, URZ ;  /* 0x80000015160e7290 */ /* 0x000fe4000fffe0ff */
[----:B------:R-:W-:Y:S02]  /*1ad0*/  UIADD3 UR5, UPT, UPT, UR6, 0x1, URZ ;  /* 0x0000000106057890 */ /* 0x000fe4000fffe0ff */
[----:B--2-4-:R-:W-:-:S12]  /*1ae0*/  UIADD3 UR6, UPT, UPT, -UR6, URZ, URZ ;  /* 0x000000ff06067290 */ /* 0x014fd8000fffe1ff */
.L_x_43:
[----:B------:R-:W-:Y:S01]  /*1af0*/  UISETP.NE.AND UP0, UPT, UR37, URZ, UPT ;  /* 0x000000ff2500728c */ /* 0x000fe2000bf05270 */
[----:B------:R-:W1:Y:S08]  /*1b00*/  S2UR UR37, SR_CgaCtaId ;  /* 0x00000000002579c3 */ /* 0x000e700000008800 */
[----:B------:R-:W-:Y:S05]  /*1b10*/  BRA.U UP0, `(.L_x_24) ;  /* 0x0000000100347547 */ /* 0x000fea000b800000 */
[----:B------:R-:W2:Y:S01]  /*1b20*/  S2R R2, SR_CgaCtaId ;  /* 0x0000000000027919 */ /* 0x000ea20000008800 */
[----:B------:R-:W-:-:S04]  /*1b30*/  MOV R3, 0x400 ;  /* 0x0000040000037802 */ /* 0x000fc80000000f00 */
[----:B--2---:R-:W-:Y:S02]  /*1b40*/  LEA R3, R2, R3, 0x18 ;  /* 0x0000000302037211 */ /* 0x004fe400078ec0ff */
[----:B------:R-:W-:-:S03]  /*1b50*/  SHF.L.U32 R2, R10, 0x1f, RZ ;  /* 0x0000001f0a027819 */ /* 0x000fc600000006ff */
[----:B------:R-:W-:-:S04]  /*1b60*/  IMAD R3, R12, 0x8, R3 ;  /* 0x000000080c037824 */ /* 0x000fc800078e0203 */
[----:B------:R-:W2:Y:S02]  /*1b70*/  SYNCS.PHASECHK.TRANS64.TRYWAIT P0, [R3+URZ+0x2d0], R2 ;  /* 0x0002d002030075a7 */ /* 0x000ea400080011ff */
[----:B--2---:R-:W-:Y:S05]  /*1b80*/  @!P0 BRA `(.L_x_25) ;  /* 0x00000060008c8947 */ /* 0x004fea0003800000 */
.L_x_147:
[----:B------:R-:W-:Y:S01]  /*1b90*/  VIADD R12, R12, 0x1 ;  /* 0x000000010c0c7836 */ /* 0x000fe20000000000 */
[----:B------:R2:W-:Y:S04]  /*1ba0*/  SYNCS.ARRIVE.TRANS64.A1T0 RZ, [R3+URZ+0x2c0], RZ ;  /* 0x0002c0ff03ff79a7 */ /* 0x0005e800081000ff */
[----:B------:R-:W-:-:S04]  /*1bb0*/  ISETP.NE.AND P0, PT, R12, 0x2, PT ;  /* 0x000000020c00780c */ /* 0x000fc80003f05270 */
[----:B------:R-:W-:Y:S02]  /*1bc0*/  SEL R12, R12, RZ, P0 ;  /* 0x000000ff0c0c7207 */ /* 0x000fe40000000000 */
[----:B--2---:R-:W-:-:S04]  /*1bd0*/  SEL R3, RZ, 0x1, P0 ;  /* 0x00000001ff037807 */ /* 0x004fc80000000000 */
[----:B------:R-:W-:-:S07]  /*1be0*/  LOP3.LUT R10, R10, R3, RZ, 0x3c, !PT ;  /* 0x000000030a0a7212 */ /* 0x000fce00078e3cff */
.L_x_24:
[----:B------:R-:W-:Y:S01]  /*1bf0*/  UMOV UR4, 0x400 ;  /* 0x0000040000047882 */ /* 0x000fe20000000000 */
[----:B------:R-:W-:Y:S01]  /*1c00*/  LEA.HI R3, R93, R93, RZ, 0x1 ;  /* 0x0000005d5d037211 */ /* 0x000fe200078f08ff */
[----:B-1----:R-:W-:Y:S01]  /*1c10*/  ULEA UR4, UR37, UR4, 0x18 ;  /* 0x0000000425047291 */ /* 0x002fe2000f8ec0ff */
[----:B------:R-:W-:Y:S01]  /*1c20*/  SHF.L.U32 R2, R15, 0x1f, RZ ;  /* 0x0000001f0f027819 */ /* 0x000fe200000006ff */
[----:B------:R-:W-:Y:S01]  /*1c30*/  UISETP.GE.U32.AND UP0, UPT, UR15, 0x7f, UPT ;  /* 0x0000007f0f00788c */ /* 0x000fe2000bf06070 */
[----:B------:R-:W-:Y:S01]  /*1c40*/  R2UR UR35, R16 ;  /* 0x00000000102372ca */ /* 0x000fe200000e0000 */
[----:B------:R-:W-:Y:S01]  /*1c50*/  ULEA UR8, UR13, UR4, 0x3 ;  /* 0x000000040d087291 */ /* 0x000fe2000f8e18ff */
[----:B------:R-:W-:Y:S01]  /*1c60*/  IMAD.SHL.U32 R3, R3, 0x40, RZ ;  /* 0x0000004003037824 */ /* 0x000fe200078e00ff */
[----:B------:R-:W-:Y:S01]  /*1c70*/  R2UR UR11, R17 ;  /* 0x00000000110b72ca */ /* 0x000fe200000e0000 */
[----:B------:R-:W-:-:S03]  /*1c80*/  UMOV UR23, URZ ;  /* 0x000000ff00177c82 */ /* 0x000fc60008000000 */
[----:B------:R-:W-:-:S03]  /*1c90*/  LOP3.LUT R3, R3, 0xffffff80, RZ, 0xc0, !PT ;  /* 0xffffff8003037812 */ /* 0x000fc600078ec0ff */
[----:B------:R1:W2:Y:S01]  /*1ca0*/  SYNCS.PHASECHK.TRANS64.TRYWAIT P0, [UR8+0x120], R2 ;  /* 0x00012002ff0075a7 */ /* 0x0002a20008001108 */
[----:B------:R-:W-:Y:S02]  /*1cb0*/  R2UR UR9, R3 ;  /* 0x00000000030972ca */ /* 0x000fe400000e0000 */
[----:B------:R-:W-:-:S11]  /*1cc0*/  R2UR UR8, R94 ;  /* 0x000000005e0872ca */ /* 0x000fd600000e0000 */
[----:B------:R-:W-:Y:S02]  /*1cd0*/  ULOP3.LUT UR35, UR9, 0x40, UR35, 0xf8, !UPT ;  /* 0x0000004009237892 */ /* 0x000fe4000f8ef823 */
[----:B------:R-:W-:Y:S01]  /*1ce0*/  ULEA UR11, UR8, UR11, 0x6 ;  /* 0x0000000b080b7291 */ /* 0x000fe2000f8e30ff */
[----:B------:R-:W-:Y:S11]  /*1cf0*/  BRA.U !UP0, `(.L_x_26) ;  /* 0x0000000108c07547 */ /* 0x000ff6000b800000 */
[----:B------:R-:W-:Y:S01]  /*1d00*/  UMOV UR16, UR6 ;  /* 0x0000000600107c82 */ /* 0x000fe20008000000 */
[----:B------:R-:W-:Y:S01]  /*1d10*/  UMOV UR17, UR13 ;  /* 0x0000000d00117c82 */ /* 0x000fe20008000000 */
[----:B------:R-:W-:-:S05]  /*1d20*/  UMOV UR34, URZ ;  /* 0x000000ff00227c82 */ /* 0x000fca0008000000 */
.L_x_32:
[----:B------:R-:W-:Y:S01]  /*1d30*/  ULEA UR33, UR17, UR4, 0x3 ;  /* 0x0000000411217291 */ /* 0x000fe2000f8e18ff */
[----:B------:R-:W-:Y:S01]  /*1d40*/  @P5 MOV R3, 0x3000 ;  /* 0x0000300000035802 */ /* 0x000fe20000000f00 */
[----:B-12-4-:R-:W-:Y:S10]  /*1d50*/  @P0 BRA `(.L_x_27) ;  /* 0x00000000000c0947 */ /* 0x016ff40003800000 */
[----:B------:R-:W-:-:S04]  /*1d60*/  SHF.L.U32 R5, R15, 0x1f, RZ ;  /* 0x0000001f0f057819 */ /* 0x000fc800000006ff */
[----:B------:R-:W2:Y:S02]  /*1d70*/  SYNCS.PHASECHK.TRANS64.TRYWAIT P0, [UR33+0x120], R5 ;  /* 0x00012005ff0075a7 */ /* 0x000ea40008001121 */
[----:B--2---:R-:W-:Y:S05]  /*1d80*/  @!P0 BRA `(.L_x_28) ;  /* 0x0000006000208947 */ /* 0x004fea0003800000 */
.L_x_27:
[----:B------:R2:W-:Y:S01]  /*1d90*/  @P5 SYNCS.ARRIVE.TRANS64 RZ, [UR33], R3 ;  /* 0x00000003ffff59a7 */ /* 0x0005e20008000021 */
[----:B------:R-:W-:Y:S02]  /*1da0*/  ULOP3.LUT UR8, UR7, 0x2, URZ, 0xfc, !UPT ;  /* 0x0000000207087892 */ /* 0x000fe4000f8efcff */
[----:B------:R-:W-:Y:S02]  /*1db0*/  UIADD3 UR16, UPT, UPT, UR16, 0x1, URZ ;  /* 0x0000000110107890 */ /* 0x000fe4000fffe0ff */
[----:B------:R-:W-:Y:S02]  /*1dc0*/  UISETP.NE.AND UP0, UPT, UR8, 0x2, UPT ;  /* 0x000000020800788c */ /* 0x000fe4000bf05270 */
[----:B------:R-:W-:-:S07]  /*1dd0*/  UISETP.NE.AND UP2, UPT, UR16, 0x1, UPT ;  /* 0x000000011000788c */ /* 0x000fce000bf45270 */
[----:B------:R-:W-:Y:S05]  /*1de0*/  BRA.U UP0, `(.L_x_29) ;  /* 0x0000000100047547 */ /* 0x000fea000b800000 */
[----:B------:R-:W-:Y:S05]  /*1df0*/  BPT.TRAP 0x1 ;  /* 0x000000040000795c */ /* 0x000fea0000300000 */
.L_x_29:
[----:B------:R-:W-:Y:S04]  /*1e00*/  BSSY.RECONVERGENT B0, `(.L_x_30) ;  /* 0x0000003000007945 */ /* 0x000fe80003800200 */
[----:B------:R-:W-:Y:S05]  /*1e10*/  @!P4 BRA `(.L_x_31) ;  /* 0x000000000004c947 */ /* 0x000fea0003800000 */
[----:B------:R-:W-:Y:S05]  /*1e20*/  BPT.TRAP 0x1 ;  /* 0x000000040000795c */ /* 0x000fea0000300000 */
.L_x_31:
[----:B------:R-:W-:Y:S05]  /*1e30*/  BSYNC.RECONVERGENT B0 ;  /* 0x0000000000007941 */ /* 0x000fea0003800200 */
.L_x_30:
[----:B------:R-:W-:Y:S02]  /*1e40*/  UIADD3 UR13, UPT, UPT, UR17, 0x1, URZ ;  /* 0x00000001110d7890 */ /* 0x000fe4000fffe0ff */
[----:B------:R-:W-:Y:S02]  /*1e50*/  ULEA UR32, UR17, UR4, 0xc ;  /* 0x0000000411207291 */ /* 0x000fe4000f8e60ff */
[----:B------:R-:W-:Y:S02]  /*1e60*/  UISETP.NE.AND UP0, UPT, UR13, 0x24, UPT ;  /* 0x000000240d00788c */ /* 0x000fe4000bf05270 */
[----:B------:R-:W-:Y:S02]  /*1e70*/  UIADD3 UR28, UP1, UPT, UR24, 0x80, URZ ;  /* 0x00000080181c7890 */ /* 0x000fe4000ff3e0ff */
[----:B------:R-:W-:Y:S02]  /*1e80*/  USEL UR9, URZ, 0x1, UP0 ;  /* 0x00000001ff097887 */ /* 0x000fe40008000000 */
[----:B------:R-:W-:-:S02]  /*1e90*/  USEL UR13, UR13, URZ, UP0 ;  /* 0x000000ff0d0d7287 */ /* 0x000fc40008000000 */
[----:B------:R-:W-:Y:S02]  /*1ea0*/  UIADD3 UR26, UP0, UPT, UR24, 0x180, URZ ;  /* 0x00000180181a7890 */ /* 0x000fe4000ff1e0ff */
[----:B------:R-:W-:Y:S01]  /*1eb0*/  ULEA UR8, UR13, UR4, 0x3 ;  /* 0x000000040d087291 */ /* 0x000fe2000f8e18ff */
[----:B------:R-:W-:Y:S01]  /*1ec0*/  LOP3.LUT R15, R15, UR9, RZ, 0x3c, !PT ;  /* 0x000000090f0f7c12 */ /* 0x000fe2000f8e3cff */
[----:B------:R-:W-:Y:S02]  /*1ed0*/  ULOP3.LUT UR33, UR33, 0xfefffff8, URZ, 0xc0, !UPT ;  /* 0xfefffff821217892 */ /* 0x000fe4000f8ec0ff */
[----:B------:R-:W-:Y:S01]  /*1ee0*/  UIADD3.X UR29, UPT, UPT, URZ, UR25, URZ, UP1, !UPT ;  /* 0x00000019ff1d7290 */ /* 0x000fe20008ffe4ff */
[----:B-1----:R-:W-:Y:S01]  /*1ef0*/  SHF.L.U32 R2, R15, 0x1f, RZ ;  /* 0x0000001f0f027819 */ /* 0x002fe200000006ff */
[----:B------:R-:W-:Y:S02]  /*1f00*/  UIADD3 UR32, UPT, UPT, UR32, 0x2600, URZ ;  /* 0x0000260020207890 */ /* 0x000fe4000fffe0ff */
[----:B------:R-:W-:Y:S01]  /*1f10*/  UIADD3.X UR27, UPT, UPT, URZ, UR25, URZ, UP0, !UPT ;  /* 0x00000019ff1b7290 */ /* 0x000fe200087fe4ff */
[----:B------:R4:W1:Y:S01]  /*1f20*/  SYNCS.PHASECHK.TRANS64.TRYWAIT P0, [UR8+0x120], R2 ;  /* 0x00012002ff0075a7 */ /* 0x0008620008001108 */
[----:B------:R-:W-:Y:S01]  /*1f30*/  ULEA UR8, UR17, UR4, 0xb ;  /* 0x0000000411087291 */ /* 0x000fe2000f8e58ff */
[----:B------:R-:W-:Y:S01]  /*1f40*/  UMOV UR18, 0x0 ;  /* 0x0000000000127882 */ /* 0x000fe20000000000 */
[----:B------:R-:W-:-:S02]  /*1f50*/  UMOV UR19, 0x10000000 ;  /* 0x1000000000137882 */ /* 0x000fc40000000000 */
[----:B------:R-:W-:Y:S01]  /*1f60*/  UIADD3 UR8, UPT, UPT, UR8, 0x26600, URZ ;  /* 0x0002660008087890 */ /* 0x000fe2000fffe0ff */
[----:B------:R2:W-:Y:S01]  /*1f70*/  UTMALDG.3D.2CTA [UR32], [UR28], desc[UR18] ;  /* 0x000012201c0075b4 */ /* 0x0005e20008211000 */
[----:B------:R-:W-:Y:S01]  /*1f80*/  UMOV UR10, UR34 ;  /* 0x00000022000a7c82 */ /* 0x000fe20008000000 */
[----:B------:R-:W-:Y:S01]  /*1f90*/  UMOV UR12, UR36 ;  /* 0x00000024000c7c82 */ /* 0x000fe20008000000 */
[----:B------:R-:W-:Y:S01]  /*1fa0*/  UMOV UR9, UR33 ;  /* 0x0000002100097c82 */ /* 0x000fe20008000000 */
[----:B------:R-:W-:Y:S01]  /*1fb0*/  UMOV UR23, UR5 ;  /* 0x0000000500177c82 */ /* 0x000fe20008000000 */
[----:B------:R-:W-:-:S03]  /*1fc0*/  UMOV UR17, UR13 ;  /* 0x0000000d00117c82 */ /* 0x000fc60008000000 */
[----:B------:R4:W-:Y:S01]  /*1fd0*/  UTMALDG.3D.2CTA [UR8], [UR26], desc[UR18] ;  /* 0x000012081a0075b4 */ /* 0x0009e20008211000 */
[----:B--2---:R-:W-:Y:S01]  /*1fe0*/  UIADD3 UR34, UPT, UPT, UR34, 0x40, URZ ;  /* 0x0000004022227890 */ /* 0x004fe2000fffe0ff */
[----:B------:R-:W-:Y:S11]  /*1ff0*/  BRA.U UP2, `(.L_x_32) ;  /* 0xfffffffd024c7547 */ /* 0x000ff6000b83ffff */
.L_x_26:
[----:B-12---:R-:W-:Y:S01]  /*2000*/  PLOP3.LUT P0, PT, PT, PT, UP5, 0x80, 0x8 ;  /* 0x000000000008781c */ /* 0x006fe20003f0f058 */
[----:B----4-:R-:W-:Y:S01]  /*2010*/  ULEA UR8, UR13, UR4, 0x3 ;  /* 0x000000040d087291 */ /* 0x010fe2000f8e18ff */
[----:B------:R-:W-:Y:S01]  /*2020*/  SHF.L.U32 R2, R15, 0x1f, RZ ;  /* 0x0000001f0f027819 */ /* 0x000fe200000006ff */
[----:B------:R-:W-:-:S10]  /*2030*/  UISETP.GT.AND UP0, UPT, UR22, UR21, UPT ;  /* 0x000000151600728c */ /* 0x000fd4000bf04270 */
[----:B------:R-:W-:Y:S01]  /*2040*/  @!P0 SYNCS.ARRIVE.TRANS64.A1T0 RZ, [UR4+0x258], RZ ;  /* 0x000258ffffff89a7 */ /* 0x000fe20008100004 */
[----:B------:R1:W2:Y:S01]  /*2050*/  SYNCS.PHASECHK.TRANS64.TRYWAIT P0, [UR8+0x120], R2 ;  /* 0x00012002ff0075a7 */ /* 0x0002a20008001108 */
[----:B------:R-:W-:Y:S05]  /*2060*/  BRA.U !UP0, `(.L_x_33) ;  /* 0x0000000108c07547 */ /* 0x000fea000b800000 */
[----:B------:R-:W-:Y:S01]  /*2070*/  UIADD3 UR26, UPT, UPT, UR14, UR23, URZ ;  /* 0x000000170e1a7290 */ /* 0x000fe2000fffe0ff */
[----:B------:R-:W-:-:S11]  /*2080*/  UMOV UR27, UR13 ;  /* 0x0000000d001b7c82 */ /* 0x000fd60008000000 */
.L_x_39:
[----:B------:R-:W-:Y:S01]  /*2090*/  ULEA UR17, UR27, UR4, 0x3 ;  /* 0x000000041b117291 */ /* 0x000fe2000f8e18ff */
[----:B--2---:R-:W-:Y:S01]  /*20a0*/  @P5 MOV R3, 0x3000 ;  /* 0x0000300000035802 */ /* 0x004fe20000000f00 */
[----:B-12---:R-:W-:Y:S10]  /*20b0*/  @P0 BRA `(.L_x_34) ;  /* 0x00000000000c0947 */ /* 0x006ff40003800000 */
[----:B------:R-:W-:-:S04]  /*20c0*/  SHF.L.U32 R5, R15, 0x1f, RZ ;  /* 0x0000001f0f057819 */ /* 0x000fc800000006ff */
[----:B------:R-:W2:Y:S02]  /*20d0*/  SYNCS.PHASECHK.TRANS64.TRYWAIT P0, [UR17+0x120], R5 ;  /* 0x00012005ff0075a7 */ /* 0x000ea40008001111 */
[----:B--2---:R-:W-:Y:S05]  /*20e0*/  @!P0 BRA `(.L_x_35) ;  /* 0x0000005c00608947 */ /* 0x004fea0003800000 */
.L_x_34:
[----:B------:R2:W-:Y:S01]  /*20f0*/  @P5 SYNCS.ARRIVE.TRANS64 RZ, [UR17], R3 ;  /* 0x00000003ffff59a7 */ /* 0x0005e20008000011 */
[----:B------:R-:W-:-:S04]  /*2100*/  ULOP3.LUT UR8, UR7, 0x2, URZ, 0xfc, !UPT ;  /* 0x0000000207087892 */ /* 0x000fc8000f8efcff */
[----:B------:R-:W-:-:S09]  /*2110*/  UISETP.NE.AND UP0, UPT, UR8, 0x2, UPT ;  /* 0x000000020800788c */ /* 0x000fd2000bf05270 */
[----:B------:R-:W-:Y:S05]  /*2120*/  BRA.U UP0, `(.L_x_36) ;  /* 0x0000000100047547 */ /* 0x000fea000b800000 */
[----:B------:R-:W-:Y:S05]  /*2130*/  BPT.TRAP 0x1 ;  /* 0x000000040000795c */ /* 0x000fea0000300000 */
.L_x_36:
[----:B------:R-:W-:Y:S04]  /*2140*/  BSSY.RECONVERGENT B0, `(.L_x_37) ;  /* 0x0000003000007945 */ /* 0x000fe80003800200 */
[----:B------:R-:W-:Y:S05]  /*2150*/  @!P4 BRA `(.L_x_38) ;  /* 0x000000000004c947 */ /* 0x000fea0003800000 */
[----:B------:R-:W-:Y:S05]  /*2160*/  BPT.TRAP 0x1 ;  /* 0x000000040000795c */ /* 0x000fea0000300000 */
.L_x_38:
[----:B------:R-:W-:Y:S05]  /*2170*/  BSYNC.RECONVERGENT B0 ;  /* 0x0000000000007941 */ /* 0x000fea0003800200 */
.L_x_37:
        /* <DEDUP_REMOVED lines=9> */
[----:B------:R-:W-:Y:S02]  /*2210*/  USHF.L.U32 UR18, UR23, 0x6, URZ ;  /* 0x0000000617127899 */ /* 0x000fe400080006ff */
[----:B------:R-:W-:Y:S01]  /*2220*/  ULOP3.LUT UR17, UR17, 0xfefffff8, URZ, 0xc0, !UPT ;  /* 0xfefffff811117892 */ /* 0x000fe2000f8ec0ff */
[----:B-1----:R-:W-:Y:S01]  /*2230*/  SHF.L.U32 R2, R15, 0x1f, RZ ;  /* 0x0000001f0f027819 */ /* 0x002fe200000006ff */
[----:B------:R-:W-:Y:S02]  /*2240*/  UIADD3 UR16, UPT, UPT, UR16, 0x2600, URZ ;  /* 0x0000260010107890 */ /* 0x000fe4000fffe0ff */
[----:B------:R-:W-:Y:S01]  /*2250*/  UIADD3.X UR33, UPT, UPT, URZ, UR25, URZ, UP1, !UPT ;  /* 0x00000019ff217290 */ /* 0x000fe20008ffe4ff */
[----:B------:R4:W1:Y:S01]  /*2260*/  SYNCS.PHASECHK.TRANS64.TRYWAIT P0, [UR8+0x120], R2 ;  /* 0x00012002ff0075a7 */ /* 0x0008620008001108 */
[----:B------:R-:W-:-:S02]  /*2270*/  ULEA UR8, UR27, UR4, 0xb ;  /* 0x000000041b087291 */ /* 0x000fc4000f8e58ff */
[----:B------:R-:W-:Y:S02]  /*2280*/  UIADD3.X UR31, UPT, UPT, URZ, UR25, URZ, UP0, !UPT ;  /* 0x00000019ff1f7290 */ /* 0x000fe400087fe4ff */
[----:B------:R-:W-:Y:S01]  /*2290*/  UIADD3 UR8, UPT, UPT, UR8, 0x26600, URZ ;  /* 0x0002660008087890 */ /* 0x000fe2000fffe0ff */
[----:B------:R-:W-:Y:S01]  /*22a0*/  UMOV UR28, 0x0 ;  /* 0x00000000001c7882 */ /* 0x000fe20000000000 */
[----:B------:R-:W-:Y:S01]  /*22b0*/  UMOV UR29, 0x10000000 ;  /* 0x10000000001d7882 */ /* 0x000fe20000000000 */
[----:B------:R-:W-:Y:S01]  /*22c0*/  UMOV UR19, UR35 ;  /* 0x0000002300137c82 */ /* 0x000fe20008000000 */
[----:B------:R-:W-:Y:S01]  /*22d0*/  UMOV UR20, UR36 ;  /* 0x0000002400147c82 */ /* 0x000fe20008000000 */
[----:B------:R-:W-:Y:S01]  /*22e0*/  UMOV UR12, UR36 ;  /* 0x00000024000c7c82 */ /* 0x000fe20008000000 */
[----:B------:R-:W-:Y:S01]  /*22f0*/  UMOV UR9, UR17 ;  /* 0x0000001100097c82 */ /* 0x000fe20008000000 */
[----:B------:R-:W-:Y:S01]  /*2300*/  UMOV UR10, UR18 ;  /* 0x00000012000a7c82 */ /* 0x000fe20008000000 */
[----:B------:R4:W-:Y:S01]  /*2310*/  UTMALDG.3D.2CTA [UR16], [UR32], desc[UR28] ;  /* 0x00001c10200075b4 */ /* 0x0009e20008211000 */
[----:B------:R-:W-:Y:S01]  /*2320*/  UIADD3 UR23, UPT, UPT, UR23, 0x1, URZ ;  /* 0x0000000117177890 */ /* 0x000fe2000fffe0ff */
[----:B------:R-:W-:-:S03]  /*2330*/  UMOV UR27, UR13 ;  /* 0x0000000d001b7c82 */ /* 0x000fc60008000000 */
[----:B------:R-:W-:Y:S01]  /*2340*/  UISETP.NE.AND UP0, UPT, UR23, UR26, UPT ;  /* 0x0000001a1700728c */ /* 0x000fe2000bf05270 */
[----:B------:R4:W-:Y:S08]  /*2350*/  UTMALDG.3D.2CTA [UR8], [UR30], desc[UR28] ;  /* 0x00001c081e0075b4 */ /* 0x0009f00008211000 */
[----:B----4-:R-:W-:Y:S05]  /*2360*/  BRA.U UP0, `(.L_x_39) ;  /* 0xfffffffd00487547 */ /* 0x010fea000b83ffff */
.L_x_33:
[C---:B-1----:R-:W-:Y:S01]  /*2370*/  LEA R2, R14.reuse, UR4, 0x3 ;  /* 0x000000040e027c11 */ /* 0x042fe2000f8e18ff */
[----:B------:R-:W-:Y:S01]  /*2380*/  NOP ;  /* 0x0000000000007918 */ /* 0x000fe20000000000 */
[----:B--2---:R-:W-:Y:S02]  /*2390*/  SHF.L.U32 R3, R13, 0x1f, RZ ;  /* 0x0000001f0d037819 */ /* 0x004fe400000006ff */
[----:B------:R-:W-:Y:S02]  /*23a0*/  LEA R4, R14, UR4, 0x4 ;  /* 0x000000040e047c11 */ /* 0x000fe4000f8e20ff */
[----:B------:R-:W1:Y:S02]  /*23b0*/  SYNCS.PHASECHK.TRANS64.TRYWAIT P0, [R2+URZ+0x260], R3 ;  /* 0x00026003020075a7 */ /* 0x000e6400080011ff */
[----:B-1----:R-:W-:Y:S05]  /*23c0*/  @!P0 BRA `(.L_x_40) ;  /* 0x0000005800c08947 */ /* 0x002fea0003800000 */
.L_x_150:
[----:B------:R-:W2:Y:S01]  /*23d0*/  LDS.128 R4, [R4+0x2f0] ;  /* 0x0002f00004047984 */ /* 0x000ea20000000c00 */
[----:B------:R-:W-:Y:S01]  /*23e0*/  ISETP.GE.AND P0, PT, R40, 0x1, PT ;  /* 0x000000012800780c */ /* 0x000fe20003f06270 */
[----:B-1----:R-:W-:Y:S01]  /*23f0*/  VIADD R2, R2, 0x270 ;  /* 0x0000027002027836 */ /* 0x002fe20000000000 */
[----:B------:R-:W-:Y:S01]  /*2400*/  @!PT LDS RZ, [RZ] ;  /* 0x00000000fffff984 */ /* 0x000fe20000000800 */
[----:B------:R-:W-:Y:S01]  /*2410*/  @!PT LDS RZ, [RZ] ;  /* 0x00000000fffff984 */ /* 0x000fe20000000800 */
[----:B------:R-:W-:Y:S01]  /*2420*/  @!PT LDS RZ, [RZ] ;  /* 0x00000000fffff984 */ /* 0x000fe20000000800 */
[----:B------:R-:W-:Y:S01]  /*2430*/  @!PT LDS RZ, [RZ] ;  /* 0x00000000fffff984 */ /* 0x000fe20000000800 */
[----:B------:R1:W-:Y:S06]  /*2440*/  MEMBAR.ALL.CTA ;  /* 0x0000000000007992 */ /* 0x0003ec0000008000 */
[----:B-1----:R-:W1:Y:S01]  /*2450*/  FENCE.VIEW.ASYNC.S ;  /* 0x00000000000073c6 */ /* 0x002e620000000000 */
[----:B------:R-:W-:-:S04]  /*2460*/  PRMT R2, RZ, 0x654, R2 ;  /* 0x00000654ff027816 */ /* 0x000fc80000000002 */
[----:B-1----:R1:W-:Y:S01]  /*2470*/  SYNCS.ARRIVE.TRANS64.RED.A1T0 RZ, [R2+URZ], RZ ;  /* 0x000000ff02ff79a7 */ /* 0x0023e200081004ff */
[----:B--2---:R-:W-:-:S13]  /*2480*/  LOP3.LUT P2, RZ, R6, 0x1, RZ, 0xc0, !PT ;  /* 0x0000000106ff7812 */ /* 0x004fda000784c0ff */
[----:B------:R-:W-:Y:S01]  /*2490*/  @P2 SHF.R.U32.HI R3, RZ, 0x10, R5 ;  /* 0x00000010ff032819 */ /* 0x000fe20000011605 */
[----:B------:R-:W-:Y:S01]  /*24a0*/  VOTEU.ANY UP0, P2 ;  /* 0x0000000000ff7886 */ /* 0x000fe20001000100 */
[----:B------:R-:W-:Y:S02]  /*24b0*/  @P2 MOV R11, R4 ;  /* 0x00000004000b2202 */ /* 0x000fe40000000f00 */
[----:B------:R-:W-:Y:S02]  /*24c0*/  @P2 R2UR.BROADCAST UR8, R3 ;  /* 0x00000000030822ca */ /* 0x000fe400008e0000 */
[----:B------:R-:W-:-:S11]  /*24d0*/  @P2 LOP3.LUT R8, R5, 0xffff, RZ, 0xc0, !PT ;  /* 0x0000ffff05082812 */ /* 0x000fd600078ec0ff */
[----:B------:R-:W-:Y:S01]  /*24e0*/  @UP0 UMOV UR36, UR8 ;  /* 0x0000000800240c82 */ /* 0x000fe20008000000 */
[----:B-1----:R-:W-:Y:S05]  /*24f0*/  @!P0 BRA `(.L_x_41) ;  /* 0x0000000000b88947 */ /* 0x002fea0003800000 */
[----:B------:R-:W3:Y:S01]  /*2500*/  LDC.64 R4, c[0x0][0xb18] ;  /* 0x0002c600ff047b82 */ /* 0x000ee20000000a00 */
[----:B------:R-:W-:-:S07]  /*2510*/  ISETP.NE.AND P3, PT, R40, 0x1, PT ;  /* 0x000000012800780c */ /* 0x000fce0003f65270 */
[----:B------:R-:W1:Y:S08]  /*2520*/  LDC.64 R6, c[0x0][0xb10] ;  /* 0x0002c400ff067b82 */ /* 0x000e700000000a00 */
[----:B------:R-:W2:Y:S08]  /*2530*/  LDC R18, c[0x0][0xb20] ;  /* 0x0002c800ff127b82 */ /* 0x000eb00000000800 */
[----:B------:R-:W4:Y:S01]  /*2540*/  LDC R20, c[0x0][0xb0c] ;  /* 0x0002c300ff147b82 */ /* 0x000f220000000800 */
[----:B---3--:R-:W-:Y:S01]  /*2550*/  IMAD.HI.U32 R19, R0, R5, RZ ;  /* 0x0000000500137227 */ /* 0x008fe200078e00ff */
[----:B------:R-:W-:-:S03]  /*2560*/  ISETP.NE.AND P0, PT, R4, 0x1, PT ;  /* 0x000000010400780c */ /* 0x000fc60003f05270 */
[----:B------:R-:W-:-:S03]  /*2570*/  IMAD.HI.U32 R5, R8, R5, RZ ;  /* 0x0000000508057227 */ /* 0x000fc600078e00ff */
[----:B------:R-:W3:Y:S01]  /*2580*/  LDC.64 R2, c[0x0][0xb28] ;  /* 0x0002ca00ff027b82 */ /* 0x000ee20000000a00 */
[----:B-1----:R-:W-:-:S04]  /*2590*/  IMAD.HI.U32 R22, R9, R6, RZ ;  /* 0x0000000609167227 */ /* 0x002fc800078e00ff */
[----:B------:R-:W-:Y:S01]  /*25a0*/  IMAD.HI.U32 R24, R11, R6, RZ ;  /* 0x000000060b187227 */ /* 0x000fe200078e00ff */
[----:B------:R-:W-:Y:S02]  /*25b0*/  SHF.R.U32.HI R22, RZ, R7, R22 ;  /* 0x00000007ff167219 */ /* 0x000fe40000011616 */
[-C--:B--2---:R-:W-:Y:S02]  /*25c0*/  SHF.R.U32.HI R19, RZ, R18.reuse, R19 ;  /* 0x00000012ff137219 */ /* 0x084fe40000011613 */
[----:B------:R-:W-:Y:S02]  /*25d0*/  SHF.R.U32.HI R5, RZ, R18, R5 ;  /* 0x00000012ff057219 */ /* 0x000fe40000011605 */
[----:B------:R-:W-:Y:S02]  /*25e0*/  SEL R19, R0, R19, !P0 ;  /* 0x0000001300137207 */ /* 0x000fe40004000000 */
[----:B------:R-:W-:Y:S02]  /*25f0*/  SHF.R.U32.HI R24, RZ, R7, R24 ;  /* 0x00000007ff187219 */ /* 0x000fe40000011618 */
[----:B----4-:R-:W-:-:S02]  /*2600*/  ISETP.NE.AND P1, PT, R20, 0x1, PT ;  /* 0x000000011400780c */ /* 0x010fc40003f25270 */
[----:B------:R-:W-:Y:S02]  /*2610*/  SEL R5, R8, R5, !P0 ;  /* 0x0000000508057207 */ /* 0x000fe40004000000 */
[----:B------:R-:W-:Y:S02]  /*2620*/  SEL R21, R9, R22, !P1 ;  /* 0x0000001609157207 */ /* 0x000fe40004800000 */
[----:B------:R-:W-:Y:S01]  /*2630*/  SEL R7, R11, R24, !P1 ;  /* 0x000000180b077207 */ /* 0x000fe20004800000 */
[----:B---3--:R-:W-:-:S04]  /*2640*/  IMAD.HI.U32 R22, R19, R2, RZ ;  /* 0x0000000213167227 */ /* 0x008fc800078e00ff */
[----:B------:R-:W-:Y:S01]  /*2650*/  IMAD.HI.U32 R6, R21, R2, RZ ;  /* 0x0000000215067227 */ /* 0x000fe200078e00ff */
[----:B------:R-:W-:-:S04]  /*2660*/  @P3 SHF.R.U32.HI R19, RZ, R3, R22 ;  /* 0x00000003ff133219 */ /* 0x000fc80000011616 */
[----:B------:R-:W-:Y:S01]  /*2670*/  @P3 SHF.R.U32.HI R21, RZ, R3, R6 ;  /* 0x00000003ff153219 */ /* 0x000fe20000011606 */
[----:B------:R-:W-:-:S04]  /*2680*/  IMAD R19, R40, R19, RZ ;  /* 0x0000001328137224 */ /* 0x000fc800078e02ff */
[----:B------:R-:W-:Y:S01]  /*2690*/  IMAD R6, R40, R21, RZ ;  /* 0x0000001528067224 */ /* 0x000fe200078e02ff */
[C---:B------:R-:W-:Y:S02]  /*26a0*/  ISETP.GE.AND P0, PT, R5.reuse, R19, PT ;  /* 0x000000130500720c */ /* 0x040fe40003f06270 */
[----:B------:R-:W-:Y:S02]  /*26b0*/  IADD3 R19, PT, PT, -R5, RZ, RZ ;  /* 0x000000ff05137210 */ /* 0x000fe40007ffe1ff */
[----:B------:R-:W-:Y:S01]  /*26c0*/  ISETP.GE.OR P0, PT, R7, R6, P0 ;  /* 0x000000060700720c */ /* 0x000fe20000706670 */
[----:B------:R-:W-:-:S04]  /*26d0*/  IMAD.HI.U32 R6, R5, R2, RZ ;  /* 0x0000000205067227 */ /* 0x000fc800078e00ff */
[----:B------:R-:W-:Y:S01]  /*26e0*/  IMAD R8, R4, R19, R8 ;  /* 0x0000001304087224 */ /* 0x000fe200078e0208 */
[----:B------:R-:W-:-:S04]  /*26f0*/  SHF.R.U32.HI R6, RZ, R3, R6 ;  /* 0x00000003ff067219 */ /* 0x000fc80000011606 */
[----:B------:R-:W-:-:S03]  /*2700*/  SEL R6, R5, R6, !P3 ;  /* 0x0000000605067207 */ /* 0x000fc60005800000 */
[----:B------:R-:W-:-:S04]  /*2710*/  @!P0 IMAD.HI.U32 R18, R7, R2, RZ ;  /* 0x0000000207128227 */ /* 0x000fc800078e00ff */
[----:B------:R-:W-:Y:S01]  /*2720*/  IMAD.MOV R2, RZ, RZ, -R6 ;  /* 0x000000ffff027224 */ /* 0x000fe200078e0a06 */
[----:B------:R-:W-:-:S03]  /*2730*/  @!P0 SHF.R.U32.HI R18, RZ, R3, R18 ;  /* 0x00000003ff128219 */ /* 0x000fc60000011612 */
[----:B------:R-:W-:Y:S01]  /*2740*/  IMAD R2, R40, R2, R5 ;  /* 0x0000000228027224 */ /* 0x000fe200078e0205 */
        /* <DEDUP_REMOVED lines=9> */
.L_x_41:
[----:B------:R-:W1:Y:S02]  /*27e0*/  LDCU UR8, c[0x0][0xb30] ;  /* 0x00016600ff0877ac */ /* 0x000e640008000800 */
[----:B-1----:R-:W-:-:S09]  /*27f0*/  UISETP.NE.AND UP0, UPT, UR8, 0x1, UPT ;  /* 0x000000010800788c */ /* 0x002fd2000bf05270 */
[----:B------:R-:W-:Y:S05]  /*2800*/  BRA.U UP0, `(.L_x_42) ;  /* 0x0000000100407547 */ /* 0x000fea000b800000 */
[----:B------:R-:W1:Y:S08]  /*2810*/  LDC.64 R4, c[0x0][0xb10] ;  /* 0x0002c400ff047b82 */ /* 0x000e700000000a00 */
[----:B------:R-:W2:Y:S08]  /*2820*/  LDC.64 R2, c[0x0][0xb18] ;  /* 0x0002c600ff027b82 */ /* 0x000eb00000000a00 */
[----:B------:R-:W4:Y:S08]  /*2830*/  LDC R6, c[0x0][0xb20] ;  /* 0x0002c800ff067b82 */ /* 0x000f300000000800 */
[----:B------:R-:W3:Y:S01]  /*2840*/  LDC R18, c[0x0][0xb0c] ;  /* 0x0002c300ff127b82 */ /* 0x000ee20000000800 */
[----:B-1----:R-:W-:-:S05]  /*2850*/  IMAD.HI.U32 R4, R11, R4, RZ ;  /* 0x000000040b047227 */ /* 0x002fca00078e00ff */
[----:B------:R-:W-:Y:S01]  /*2860*/  SHF.R.U32.HI R4, RZ, R5, R4 ;  /* 0x00000005ff047219 */ /* 0x000fe20000011604 */
[----:B--2---:R-:W-:Y:S01]  /*2870*/  IMAD.HI.U32 R3, R8, R3, RZ ;  /* 0x0000000308037227 */ /* 0x004fe200078e00ff */
[----:B------:R-:W-:-:S04]  /*2880*/  ISETP.NE.AND P0, PT, R2, 0x1, PT ;  /* 0x000000010200780c */ /* 0x000fc80003f05270 */
[----:B----4-:R-:W-:-:S04]  /*2890*/  SHF.R.U32.HI R3, RZ, R6, R3 ;  /* 0x00000006ff037219 */ /* 0x010fc80000011603 */
[----:B------:R-:W-:Y:S02]  /*28a0*/  SEL R3, R8, R3, !P0 ;  /* 0x0000000308037207 */ /* 0x000fe40004000000 */
[----:B---3--:R-:W-:-:S04]  /*28b0*/  ISETP.NE.AND P1, PT, R18, 0x1, PT ;  /* 0x000000011200780c */ /* 0x008fc80003f25270 */
[----:B------:R-:W-:-:S05]  /*28c0*/  SEL R4, R11, R4, !P1 ;  /* 0x000000040b047207 */ /* 0x000fca0004800000 */
[----:B------:R-:W-:Y:S02]  /*28d0*/  IMAD.IADD R5, R3, 0x1, -R4 ;  /* 0x0000000103057824 */ /* 0x000fe400078e0a04 */
[----:B------:R-:W-:Y:S02]  /*28e0*/  IMAD.IADD R3, R4, 0x1, -R3 ;  /* 0x0000000104037824 */ /* 0x000fe400078e0a03 */
[----:B------:R-:W-:Y:S02]  /*28f0*/  IMAD R11, R5, R18, R11 ;  /* 0x00000012050b7224 */ /* 0x000fe400078e020b */
[----:B------:R-:W-:-:S07]  /*2900*/  IMAD R8, R3, R2, R8 ;  /* 0x0000000203087224 */ /* 0x000fce00078e0208 */
.L_x_42:
[----:B------:R-:W-:Y:S01]  /*2910*/  VIADD R14, R14, 0x1 ;  /* 0x000000010e0e7836 */ /* 0x000fe20000000000 */
[----:B------:R-:W-:Y:S01]  /*2920*/  UPLOP3.LUT UP5, UPT, UPT, UPT, UPT, 0x80, 0x8 ;  /* 0x000000000008789c */ /* 0x000fe20003faf070 */
[----:B------:R-:W-:Y:S02]  /*2930*/  IMAD.IADD R93, R11, 0x1, R92 ;  /* 0x000000010b5d7824 */ /* 0x000fe400078e025c */
[----:B------:R-:W-:Y:S01]  /*2940*/  IMAD.IADD R94, R8, 0x1, R81 ;  /* 0x00000001085e7824 */ /* 0x000fe200078e0251 */
[----:B------:R-:W-:-:S04]  /*2950*/  ISETP.NE.AND P0, PT, R14, 0x2, PT ;  /* 0x000000020e00780c */ /* 0x000fc80003f05270 */
[----:B------:R-:W-:Y:S02]  /*2960*/  SEL R2, RZ, 0x1, P0 ;  /* 0x00000001ff027807 */ /* 0x000fe40000000000 */
[----:B------:R-:W-:Y:S02]  /*2970*/  SEL R14, R14, RZ, P0 ;  /* 0x000000ff0e0e7207 */ /* 0x000fe40000000000 */
[----:B------:R-:W-:Y:S01]  /*2980*/  LOP3.LUT R13, R13, R2, RZ, 0x3c, !PT ;  /* 0x000000020d0d7212 */ /* 0x000fe200078e3cff */
[----:B------:R-:W-:Y:S06]  /*2990*/  @P2 BRA `(.L_x_43) ;  /* 0xfffffff000542947 */ /* 0x000fec000383ffff */
[----:B------:R-:W-:Y:S01]  /*29a0*/  UIADD3 UR4, UPT, UPT, UR4, 0x120, URZ ;  /* 0x0000012004047890 */ /* 0x000fe2000fffe0ff */
[----:B------:R-:W-:-:S03]  /*29b0*/  SHF.L.U32 R3, R15, 0x1f, RZ ;  /* 0x0000001f0f037819 */ /* 0x000fc600000006ff */
[----:B------:R-:W-:-:S09]  /*29c0*/  ULEA UR5, UR13, UR4, 0x3 ;  /* 0x000000040d057291 */ /* 0x000fd2000f8e18ff */
[----:B------:R-:W1:Y:S02]  /*29d0*/  SYNCS.PHASECHK.TRANS64.TRYWAIT P0, [UR5], R3 ;  /* 0x00000003ff0075a7 */ /* 0x000e640008001105 */
[----:B-1----:R-:W-:Y:S05]  /*29e0*/  @!P0 BRA `(.L_x_44) ;  /* 0x00000054004c8947 */ /* 0x002fea0003800000 */
.L_x_152:
[----:B------:R-:W-:-:S04]  /*29f0*/  UIADD3 UR6, UPT, UPT, UR13, 0x1, URZ ;  /* 0x000000010d067890 */ /* 0x000fc8000fffe0ff */
[----:B------:R-:W-:-:S04]  /*2a00*/  UISETP.NE.AND UP0, UPT, UR6, 0x24, UPT ;  /* 0x000000240600788c */ /* 0x000fc8000bf05270 */
[----:B------:R-:W-:Y:S02]  /*2a10*/  USEL UR7, URZ, 0x1, UP0 ;  /* 0x00000001ff077887 */ /* 0x000fe40008000000 */
[----:B------:R-:W-:-:S04]  /*2a20*/  USEL UR6, UR6, URZ, UP0 ;  /* 0x000000ff06067287 */ /* 0x000fc80008000000 */
[----:B------:R-:W-:Y:S01]  /*2a30*/  ULEA UR5, UR6, UR4, 0x3 ;  /* 0x0000000406057291 */ /* 0x000fe2000f8e18ff */
[----:B------:R-:W-:-:S04]  /*2a40*/  LOP3.LUT R2, R15, UR7, RZ, 0x3c, !PT ;  /* 0x000000070f027c12 */ /* 0x000fc8000f8e3cff */
[----:B-1----:R-:W-:-:S04]  /*2a50*/  SHF.L.U32 R3, R2, 0x1f, RZ ;  /* 0x0000001f02037819 */ /* 0x002fc800000006ff */
[----:B------:R-:W1:Y:S02]  /*2a60*/  SYNCS.PHASECHK.TRANS64.TRYWAIT P0, [UR5], R3 ;  /* 0x00000003ff0075a7 */ /* 0x000e640008001105 */
[----:B-1----:R-:W-:Y:S05]  /*2a70*/  @!P0 BRA `(.L_x_45) ;  /* 0x0000005400408947 */ /* 0x002fea0003800000 */
.L_x_154:
        /* <DEDUP_REMOVED lines=9> */
.L_x_156:
        /* <DEDUP_REMOVED lines=9> */
.L_x_158:
        /* <DEDUP_REMOVED lines=9> */
.L_x_160:
        /* <DEDUP_REMOVED lines=9> */
.L_x_162:
        /* <DEDUP_REMOVED lines=9> */
.L_x_164:
        /* <DEDUP_REMOVED lines=9> */
.L_x_166:
        /* <DEDUP_REMOVED lines=9> */
.L_x_168:
        /* <DEDUP_REMOVED lines=9> */
.L_x_170:
        /* <DEDUP_REMOVED lines=9> */
.L_x_172:
        /* <DEDUP_REMOVED lines=9> */
.L_x_174:
        /* <DEDUP_REMOVED lines=9> */
.L_x_176:
        /* <DEDUP_REMOVED lines=9> */
.L_x_178:
        /* <DEDUP_REMOVED lines=9> */
.L_x_180:
        /* <DEDUP_REMOVED lines=9> */
.L_x_182:
        /* <DEDUP_REMOVED lines=9> */
.L_x_184:
        /* <DEDUP_REMOVED lines=9> */
.L_x_186:
        /* <DEDUP_REMOVED lines=9> */
.L_x_188:
        /* <DEDUP_REMOVED lines=9> */
.L_x_190:
        /* <DEDUP_REMOVED lines=9> */
.L_x_192:
        /* <DEDUP_REMOVED lines=9> */
.L_x_194:
        /* <DEDUP_REMOVED lines=9> */
.L_x_196:
        /* <DEDUP_REMOVED lines=9> */
.L_x_198:
        /* <DEDUP_REMOVED lines=9> */
.L_x_200:
        /* <DEDUP_REMOVED lines=9> */
.L_x_202:
        /* <DEDUP_REMOVED lines=9> */
.L_x_204:
        /* <DEDUP_REMOVED lines=9> */
.L_x_206:
        /* <DEDUP_REMOVED lines=9> */
.L_x_208:
        /* <DEDUP_REMOVED lines=9> */
.L_x_210:
        /* <DEDUP_REMOVED lines=9> */
.L_x_212:
        /* <DEDUP_REMOVED lines=9> */
.L_x_214:
        /* <DEDUP_REMOVED lines=9> */
.L_x_216:
        /* <DEDUP_REMOVED lines=9> */
.L_x_218:
        /* <DEDUP_REMOVED lines=9> */
.L_x_220:
[----:B------:R-:W-:-:S04]  /*3d10*/  UIADD3 UR6, UPT, UPT, UR6, 0x1, URZ ;  /* 0x0000000106067890 */ /* 0x000fc8000fffe0ff */
[----:B------:R-:W-:-:S04]  /*3d20*/  UISETP.NE.AND UP0, UPT, UR6, 0x24, UPT ;  /* 0x000000240600788c */ /* 0x000fc8000bf05270 */
[----:B------:R-:W-:Y:S02]  /*3d30*/  USEL UR5, URZ, 0x1, UP0 ;  /* 0x00000001ff057887 */ /* 0x000fe40008000000 */
[----:B------:R-:W-:-:S04]  /*3d40*/  USEL UR6, UR6, URZ, UP0 ;  /* 0x000000ff06067287 */ /* 0x000fc80008000000 */
[----:B------:R-:W-:Y:S01]  /*3d50*/  ULEA UR6, UR6, UR4, 0x3 ;  /* 0x0000000406067291 */ /* 0x000fe2000f8e18ff */
[----:B-1----:R-:W-:-:S04]  /*3d60*/  LOP3.LUT R3, R2, UR5, RZ, 0x3c, !PT ;  /* 0x0000000502037c12 */ /* 0x002fc8000f8e3cff */
[----:B------:R-:W-:Y:S01]  /*3d70*/  SHF.L.U32 R3, R3, 0x1f, RZ ;  /* 0x0000001f03037819 */ /* 0x000fe200000006ff */
[----:B---3--:R-:W-:-:S07]  /*3d80*/  IMAD.U32 R0, RZ, RZ, UR6 ;  /* 0x00000006ff007e24 */ /* 0x008fce000f8e00ff */
.L_x_79:
[----:B-1----:R1:W2:Y:S02]  /*3d90*/  SYNCS.PHASECHK.TRANS64.TRYWAIT P0, [R0+URZ], R3 ;  /* 0x00000003000075a7 */ /* 0x0022a400080011ff */
[----:B--2---:R-:W-:Y:S05]  /*3da0*/  @!P0 NANOSLEEP.SYNCS 0x989680 ;  /* 0x009896800000895d */ /* 0x004fea0003900000 */
[----:B------:R-:W2:Y:S02]  /*3db0*/  @!P0 SYNCS.PHASECHK.TRANS64 P0, [R0+URZ], R3 ;  /* 0x00000003000085a7 */ /* 0x000ea400080010ff */
[----:B--2---:R-:W-:Y:S05]  /*3dc0*/  @P0 EXIT ;  /* 0x000000000000094d */ /* 0x004fea0003800000 */
[----:B------:R-:W-:Y:S05]  /*3dd0*/  BRA `(.L_x_79) ;  /* 0xfffffffc00ec7947 */ /* 0x000fea000383ffff */
.L_x_23:
[----:B------:R-:W-:-:S04]  /*3de0*/  UISETP.NE.AND UP1, UPT, UR37, URZ, UPT ;  /* 0x000000ff2500728c */ /* 0x000fc8000bf25270 */
[----:B------:R-:W-:-:S09]  /*3df0*/  UISETP.NE.OR UP1, UPT, UR10, 0x1, UP1 ;  /* 0x000000010a00788c */ /* 0x000fd20008f25670 */
[----:B------:R-:W-:Y:S05]  /*3e00*/  BRA.U UP1, `(.L_x_80) ;  /* 0x00000005014c7547 */ /* 0x000fea000b800000 */
[----:B------:R-:W-:Y:S01]  /*3e10*/  HFMA2 R11, -RZ, RZ, 0, 0 ;  /* 0x00000000ff0b7431 */ /* 0x000fe200000001ff */
[----:B------:R-:W-:Y:S01]  /*3e20*/  ISETP.GE.U32.AND P2, PT, R10, 0x2, PT ;  /* 0x000000020a00780c */ /* 0x000fe20003f46070 */
[----:B------:R-:W-:Y:S01]  /*3e30*/  IMAD.MOV.U32 R12, RZ, RZ, 0x1 ;  /* 0x00000001ff0c7424 */ /* 0x000fe200078e00ff */
[----:B------:R-:W-:Y:S01]  /*3e40*/  CS2R R8, SRZ ;  /* 0x0000000000087805 */ /* 0x000fe2000001ff00 */
[----:B------:R-:W-:Y:S01]  /*3e50*/  IMAD.MOV.U32 R3, RZ, RZ, RZ ;  /* 0x000000ffff037224 */ /* 0x000fe200078e00ff */
[----:B------:R-:W-:Y:S01]  /*3e60*/  UMOV UR4, 0x400 ;  /* 0x0000040000047882 */ /* 0x000fe20000000000 */
[----:B------:R-:W-:Y:S01]  /*3e70*/  UMOV UR6, URZ ;  /* 0x000000ff00067c82 */ /* 0x000fe20008000000 */
[----:B------:R-:W-:-:S12]  /*3e80*/  ULEA UR37, UR37, UR4, 0x18 ;  /* 0x0000000425257291 */ /* 0x000fd8000f8ec0ff */
.L_x_84:
[----:B------:R-:W-:Y:S02]  /*3e90*/  LEA R0, R3, UR37, 0x3 ;  /* 0x0000002503007c11 */ /* 0x000fe4000f8e18ff */
[----:B------:R-:W-:-:S03]  /*3ea0*/  SHF.L.U32 R5, R8, 0x1f, RZ ;  /* 0x0000001f08057819 */ /* 0x000fc600000006ff */
[----:B------:R-:W-:Y:S01]  /*3eb0*/  VIADD R4, R0, 0x2d0 ;  /* 0x000002d000047836 */ /* 0x000fe20000000000 */
[----:B------:R-:W1:Y:S02]  /*3ec0*/  SYNCS.PHASECHK.TRANS64.TRYWAIT P0, [R0+URZ+0x2c0], R5 ;  /* 0x0002c005000075a7 */ /* 0x000e6400080011ff */
[----:B-1----:R-:W-:Y:S05]  /*3ed0*/  @!P0 BRA `(.L_x_81) ;  /* 0x0000004c00588947 */ /* 0x002fea0003800000 */
.L_x_221:
[----:B------:R-:W-:Y:S01]  /*3ee0*/  ULEA UR5, UR6, UR37, 0x3 ;  /* 0x0000002506057291 */ /* 0x000fe2000f8e18ff */
[----:B------:R-:W-:Y:S01]  /*3ef0*/  PRMT R4, RZ, 0x654, R4 ;  /* 0x00000654ff047816 */ /* 0x000fe20000000004 */
[----:B-1----:R-:W-:Y:S01]  /*3f00*/  @!P2 IMAD.MOV.U32 R5, RZ, RZ, 0x10 ;  /* 0x00000010ff05a424 */ /* 0x002fe200078e00ff */
[----:B------:R-:W-:Y:S01]  /*3f10*/  SHF.L.U32 R7, R12, 0x1f, RZ ;  /* 0x0000001f0c077819 */ /* 0x000fe200000006ff */
[----:B------:R-:W-:Y:S01]  /*3f20*/  UIADD3 UR4, UPT, UPT, UR5, 0x260, URZ ;  /* 0x0000026005047890 */ /* 0x000fe2000fffe0ff */
[----:B------:R1:W-:Y:S05]  /*3f30*/  SYNCS.ARRIVE.TRANS64.RED.A1T0 RZ, [R4+URZ], RZ ;  /* 0x000000ff04ff79a7 */ /* 0x0003ea00081004ff */
[----:B------:R-:W-:Y:S01]  /*3f40*/  IMAD.U32 R13, RZ, RZ, UR4 ;  /* 0x00000004ff0d7e24 */ /* 0x000fe2000f8e00ff */
[----:B------:R-:W2:Y:S04]  /*3f50*/  SYNCS.PHASECHK.TRANS64.TRYWAIT P0, [UR5+0x270], R7 ;  /* 0x00027007ff0075a7 */ /* 0x000ea80008001105 */
[----:B------:R-:W-:Y:S01]  /*3f60*/  PRMT R13, R10, 0x654, R13 ;  /* 0x000006540a0d7816 */ /* 0x000fe2000000000d */
[----:B-12---:R-:W-:Y:S06]  /*3f70*/  @!P0 BRA `(.L_x_82) ;  /* 0x0000004c00448947 */ /* 0x006fec0003800000 */
.L_x_223:
[----:B------:R-:W-:Y:S01]  /*3f80*/  ULEA UR4, UR6, UR37, 0x4 ;  /* 0x0000002506047291 */ /* 0x000fe2000f8e20ff */
[----:B------:R-:W-:Y:S01]  /*3f90*/  SEL R2, R13, R2, !P2 ;  /* 0x000000020d027207 */ /* 0x000fe20005000000 */
[----:B------:R-:W-:Y:S01]  /*3fa0*/  UIADD3 UR5, UPT, UPT, UR5, 0x260, URZ ;  /* 0x0000026005057890 */ /* 0x000fe2000fffe0ff */
[----:B-1----:R-:W-:Y:S01]  /*3fb0*/  LEA R0, R11, UR37, 0x3 ;  /* 0x000000250b007c11 */ /* 0x002fe2000f8e18ff */
[----:B------:R-:W-:Y:S01]  /*3fc0*/  UIADD3 UR4, UPT, UPT, UR4, 0x2f0, URZ ;  /* 0x000002f004047890 */ /* 0x000fe2000fffe0ff */
[----:B------:R1:W-:Y:S01]  /*3fd0*/  @!P2 SYNCS.ARRIVE.TRANS64.RED RZ, [R2+URZ], R5 ;  /* 0x0000000502ffa9a7 */ /* 0x0003e200080004ff */
[----:B------:R-:W-:Y:S01]  /*3fe0*/  UIADD3 UR6, UPT, UPT, UR6, 0x1, URZ ;  /* 0x0000000106067890 */ /* 0x000fe2000fffe0ff */
[----:B------:R-:W-:-:S03]  /*3ff0*/  VIADD R3, R3, 0x1 ;  /* 0x0000000103037836 */ /* 0x000fc60000000000 */
[----:B------:R-:W-:Y:S02]  /*4000*/  UISETP.NE.AND UP0, UPT, UR6, 0x2, UPT ;  /* 0x000000020600788c */ /* 0x000fe4000bf05270 */
[----:B------:R-:W-:Y:S01]  /*4010*/  ISETP.NE.AND P0, PT, R3, 0x2, PT ;  /* 0x000000020300780c */ /* 0x000fe20003f05270 */
[----:B------:R-:W-:Y:S06]  /*4020*/  UGETNEXTWORKID.BROADCAST [UR4], [UR5] ;  /* 0x00000000040073ca */ /* 0x000fec0008000100 */
[----:B------:R-:W-:Y:S02]  /*4030*/  USEL UR4, URZ, 0x1, UP0 ;  /* 0x00000001ff047887 */ /* 0x000fe40008000000 */
[----:B------:R-:W-:-:S04]  /*4040*/  USEL UR6, UR6, URZ, UP0 ;  /* 0x000000ff06067287 */ /* 0x000fc80008000000 */
[----:B------:R-:W-:Y:S02]  /*4050*/  LOP3.LUT R12, R12, UR4, RZ, 0x3c, !PT ;  /* 0x000000040c0c7c12 */ /* 0x000fe4000f8e3cff */
[----:B-1----:R-:W-:-:S04]  /*4060*/  SHF.L.U32 R5, R9, 0x1f, RZ ;  /* 0x0000001f09057819 */ /* 0x002fc800000006ff */
[----:B------:R-:W1:Y:S02]  /*4070*/  SYNCS.PHASECHK.TRANS64.TRYWAIT P1, [R0+URZ+0x260], R5 ;  /* 0x00026005000075a7 */ /* 0x000e6400080211ff */
[----:B-1----:R-:W-:Y:S05]  /*4080*/  @!P1 BRA `(.L_x_83) ;  /* 0x0000004c00189947 */ /* 0x002fea0003800000 */
.L_x_224:
[----:B------:R-:W-:Y:S01]  /*4090*/  LEA R4, R11, UR37, 0x4 ;  /* 0x000000250b047c11 */ /* 0x000fe2000f8e20ff */
[----:B-1----:R-:W-:Y:S01]  /*40a0*/  VIADD R0, R0, 0x270 ;  /* 0x0000027000007836 */ /* 0x002fe20000000000 */
[----:B------:R-:W-:Y:S01]  /*40b0*/  SEL R3, R3, RZ, P0 ;  /* 0x000000ff03037207 */ /* 0x000fe20000000000 */
[----:B------:R-:W-:-:S03]  /*40c0*/  VIADD R11, R11, 0x1 ;  /* 0x000000010b0b7836 */ /* 0x000fc60000000000 */
[----:B------:R-:W1:Y:S01]  /*40d0*/  LDS.128 R4, [R4+0x2f0] ;  /* 0x0002f00004047984 */ /* 0x000e620000000c00 */
[----:B------:R-:W-:Y:S02]  /*40e0*/  PRMT R0, RZ, 0x654, R0 ;  /* 0x00000654ff007816 */ /* 0x000fe40000000000 */
[C---:B------:R-:W-:Y:S01]  /*40f0*/  ISETP.NE.AND P1, PT, R11.reuse, 0x2, PT ;  /* 0x000000020b00780c */ /* 0x040fe20003f25270 */
[----:B------:R-:W-:Y:S01]  /*4100*/  @!PT LDS RZ, [RZ] ;  /* 0x00000000fffff984 */ /* 0x000fe20000000800 */
[----:B------:R-:W-:Y:S01]  /*4110*/  @!PT LDS RZ, [RZ] ;  /* 0x00000000fffff984 */ /* 0x000fe20000000800 */
[----:B------:R-:W-:Y:S01]  /*4120*/  @!PT LDS RZ, [RZ] ;  /* 0x00000000fffff984 */ /* 0x000fe20000000800 */
[----:B------:R-:W-:Y:S01]  /*4130*/  @!PT LDS RZ, [RZ] ;  /* 0x00000000fffff984 */ /* 0x000fe20000000800 */
[----:B------:R2:W-:Y:S06]  /*4140*/  MEMBAR.ALL.CTA ;  /* 0x0000000000007992 */ /* 0x0005ec0000008000 */
[----:B--2---:R-:W2:Y:S01]  /*4150*/  FENCE.VIEW.ASYNC.S ;  /* 0x00000000000073c6 */ /* 0x004ea20000000000 */
[----:B------:R-:W-:Y:S01]  /*4160*/  SEL R11, R11, RZ, P1 ;  /* 0x000000ff0b0b7207 */ /* 0x000fe20000800000 */
[----:B--2---:R2:W-:Y:S01]  /*4170*/  SYNCS.ARRIVE.TRANS64.RED.A1T0 RZ, [R0+URZ], RZ ;  /* 0x000000ff00ff79a7 */ /* 0x0045e200081004ff */
[----:B-1----:R-:W-:-:S02]  /*4180*/  LOP3.LUT P3, RZ, R6, 0x1, RZ, 0xc0, !PT ;  /* 0x0000000106ff7812 */ /* 0x002fc4000786c0ff */
[----:B------:R-:W-:-:S04]  /*4190*/  SEL R5, RZ, 0x1, P0 ;  /* 0x00000001ff057807 */ /* 0x000fc80000000000 */
[----:B------:R-:W-:Y:S02]  /*41a0*/  LOP3.LUT R8, R8, R5, RZ, 0x3c, !PT ;  /* 0x0000000508087212 */ /* 0x000fe400078e3cff */
[----:B--2---:R-:W-:-:S04]  /*41b0*/  SEL R0, RZ, 0x1, P1 ;  /* 0x00000001ff007807 */ /* 0x004fc80000800000 */
[----:B------:R-:W-:Y:S01]  /*41c0*/  LOP3.LUT R9, R9, R0, RZ, 0x3c, !PT ;  /* 0x0000000009097212 */ /* 0x000fe200078e3cff */
[----:B------:R-:W-:Y:S06]  /*41d0*/  @P3 BRA `(.L_x_84) ;  /* 0xfffffffc002c3947 */ /* 0x000fec000383ffff */
[----:B------:R-:W-:Y:S01]  /*41e0*/  ULEA UR5, UR6, UR37, 0x3 ;  /* 0x0000002506057291 */ /* 0x000fe2000f8e18ff */
[----:B------:R-:W-:-:S08]  /*41f0*/  SHF.L.U32 R3, R12, 0x1f, RZ ;  /* 0x0000001f0c037819 */ /* 0x000fd000000006ff */
[----:B------:R-:W1:Y:S02]  /*4200*/  SYNCS.PHASECHK.TRANS64 P0, [UR5+0x270], R3 ;  /* 0x00027003ff0075a7 */ /* 0x000e640008001005 */
[----:B-1----:R-:W-:Y:S05]  /*4210*/  @P0 BRA `(.L_x_85) ;  /* 0x0000000000080947 */ /* 0x002fea0003800000 */
[----:B------:R-:W1:Y:S02]  /*4220*/  SYNCS.PHASECHK.TRANS64.TRYWAIT P0, [UR5+0x270], R3 ;  /* 0x00027003ff0075a7 */ /* 0x000e640008001105 */
[----:B-1----:R-:W-:Y:S05]  /*4230*/  @!P0 BRA `(.L_x_86) ;  /* 0x0000004800c08947 */ /* 0x002fea0003800000 */
.L_x_85:
[----:B------:R-:W-:-:S04]  /*4240*/  UIADD3 UR4, UPT, UPT, UR6, 0x1, URZ ;  /* 0x0000000106047890 */ /* 0x000fc8000fffe0ff */
[----:B------:R-:W-:-:S04]  /*4250*/  UISETP.NE.AND UP0, UPT, UR4, 0x2, UPT ;  /* 0x000000020400788c */ /* 0x000fc8000bf05270 */
[----:B------:R-:W-:Y:S02]  /*4260*/  USEL UR7, URZ, 0x1, UP0 ;  /* 0x00000001ff077887 */ /* 0x000fe40008000000 */
[----:B------:R-:W-:-:S04]  /*4270*/  USEL UR4, UR4, URZ, UP0 ;  /* 0x000000ff04047287 */ /* 0x000fc80008000000 */
[----:B------:R-:W-:Y:S01]  /*4280*/  ULEA UR4, UR4, UR37, 0x3 ;  /* 0x0000002504047291 */ /* 0x000fe2000f8e18ff */
[----:B-1----:R-:W-:-:S04]  /*4290*/  LOP3.LUT R3, R12, UR7, RZ, 0x3c, !PT ;  /* 0x000000070c037c12 */ /* 0x002fc8000f8e3cff */
[----:B------:R-:W-:-:S04]  /*42a0*/  SHF.L.U32 R0, R3, 0x1f, RZ ;  /* 0x0000001f03007819 */ /* 0x000fc800000006ff */
[----:B------:R-:W1:Y:S02]  /*42b0*/  SYNCS.PHASECHK.TRANS64 P0, [UR4+0x270], R0 ;  /* 0x00027000ff0075a7 */ /* 0x000e640008001004 */
[----:B-1----:R-:W-:Y:S05]  /*42c0*/  @P0 EXIT ;  /* 0x000000000000094d */ /* 0x002fea0003800000 */
[----:B------:R-:W-:Y:S02]  /*42d0*/  SHF.L.U32 R3, R3, 0x1f, RZ ;  /* 0x0000001f03037819 */ /* 0x000fe400000006ff */
[----:B------:R-:W-:-:S07]  /*42e0*/  MOV R0, UR4 ;  /* 0x0000000400007c02 */ /* 0x000fce0008000f00 */
.L_x_87:
[----:B-1----:R1:W2:Y:S02]  /*42f0*/  SYNCS.PHASECHK.TRANS64.TRYWAIT P0, [R0+URZ+0x270], R3 ;  /* 0x00027003000075a7 */ /* 0x0022a400080011ff */
[----:B--2---:R-:W-:Y:S05]  /*4300*/  @!P0 NANOSLEEP.SYNCS 0x989680 ;  /* 0x009896800000895d */ /* 0x004fea0003900000 */
[----:B------:R-:W2:Y:S02]  /*4310*/  @!P0 SYNCS.PHASECHK.TRANS64 P0, [R0+URZ+0x270], R3 ;  /* 0x00027003000085a7 */ /* 0x000ea400080010ff */
[----:B--2---:R-:W-:Y:S05]  /*4320*/  @P0 EXIT ;  /* 0x000000000000094d */ /* 0x004fea0003800000 */
[----:B------:R-:W-:Y:S05]  /*4330*/  BRA `(.L_x_87) ;  /* 0xfffffffc00ec7947 */ /* 0x000fea000383ffff */
.L_x_80:
[----:B------:R-:W-:Y:S05]  /*4340*/  BRA.U UP4, `(.L_x_88) ;  /* 0x0000001104a07547 */ /* 0x000fea000b800000 */
[----:B------:R-:W-:Y:S01]  /*4350*/  UMOV UR6, 0x40 ;  /* 0x0000004000067882 */ /* 0x000fe20000000000 */
[----:B------:R-:W-:Y:S01]  /*4360*/  NOP ;  /* 0x0000000000007918 */ /* 0x000fe20000000000 */
[----:B------:R-:W-:Y:S01]  /*4370*/  ULEA UR6, UR37, UR6, 0x18 ;  /* 0x0000000625067291 */ /* 0x000fe2000f8ec0ff */
[----:B------:R-:W-:Y:S02]  /*4380*/  UMOV UR7, 0x400 ;  /* 0x0000040000077882 */ /* 0x000fe40000000000 */
[----:B------:R-:W-:-:S06]  /*4390*/  ULEA UR37, UR37, UR7, 0x18 ;  /* 0x0000000725257291 */ /* 0x000fcc000f8ec0ff */
[----:B------:R-:W1:Y:S02]  /*43a0*/  LDS.U8 R2, [UR6+0x1c] ;  /* 0x00001c06ff027984 */ /* 0x000e640008000000 */
[----:B-1----:R-:W-:-:S13]  /*43b0*/  ISETP.NE.AND P0, PT, R2, RZ, PT ;  /* 0x000000ff0200720c */ /* 0x002fda0003f05270 */
[----:B------:R-:W-:Y:S05]  /*43c0*/  @P0 BRA `(.L_x_89) ;  /* 0x0000000400080947 */ /* 0x000fea0003800000 */
[----:B------:R-:W-:Y:S02]  /*43d0*/  UISETP.NE.U32.AND UP0, UPT, UR5, 0x1, UPT ;  /* 0x000000010500788c */ /* 0x000fe4000bf05070 */
[----:B------:R-:W-:-:S07]  /*43e0*/  UIADD3 UR8, UPT, UPT, UR6, 0x8, URZ ;  /* 0x0000000806087890 */ /* 0x000fce000fffe0ff */
[----:B------:R-:W-:Y:S05]  /*43f0*/  BRA.U !UP0, `(.L_x_90) ;  /* 0x00000001089c7547 */ /* 0x000fea000b800000 */
[----:B------:R-:W-:Y:S01]  /*4400*/  ELECT P0, URZ, PT ;  /* 0x0000000000ff782f */ /* 0x000fe20003800000 */
[----:B------:R-:W-:-:S12]  /*4410*/  BSSY B0, `(.L_x_90) ;  /* 0x0000025000007945 */ /* 0x000fd80003800000 */
[----:B------:R-:W-:Y:S05]  /*4420*/  @!P0 BRA `(.L_x_91) ;  /* 0x00000000008c8947 */ /* 0x000fea0003800000 */
[----:B------:R-:W-:-:S05]  /*4430*/  UMOV UR7, 0x10 ;  /* 0x0000001000077882 */ /* 0x000fca0000000000 */
[----:B------:R-:W-:Y:S04]  /*4440*/  DEPBAR.LE SB1, 0x36 ;  /* 0x00009d800000791a */ /* 0x000fe80000000000 */
[----:B------:R-:W1:Y:S02]  /*4450*/  UTCATOMSWS.2CTA.FIND_AND_SET.ALIGN UP1, UR7, UR7 ;  /* 0x00000007000775e3 */ /* 0x000e640008220800 */
[----:B-1----:R-:W-:Y:S01]  /*4460*/  MOV R11, UR7 ;  /* 0x00000007000b7c02 */ /* 0x002fe20008000f00 */
[----:B------:R-:W-:Y:S06]  /*4470*/  BRA.U UP1, `(.L_x_92) ;  /* 0x0000000101187547 */ /* 0x000fec000b800000 */
.L_x_93:
[----:B------:R-:W-:Y:S05]  /*4480*/  NANOSLEEP 0x64 ;  /* 0x000000640000795d */ /* 0x000fea0003800000 */
[----:B------:R-:W-:-:S05]  /*4490*/  UMOV UR7, 0x10 ;  /* 0x0000001000077882 */ /* 0x000fca0000000000 */
[----:B------:R-:W-:Y:S04]  /*44a0*/  DEPBAR.LE SB1, 0x36 ;  /* 0x00009d800000791a */ /* 0x000fe80000000000 */
[----:B------:R-:W1:Y:S02]  /*44b0*/  UTCATOMSWS.2CTA.FIND_AND_SET.ALIGN UP1, UR7, UR7 ;  /* 0x00000007000775e3 */ /* 0x000e640008220800 */
[----:B-1----:R-:W-:Y:S01]  /*44c0*/  MOV R11, UR7 ;  /* 0x00000007000b7c02 */ /* 0x002fe20008000f00 */
[----:B------:R-:W-:Y:S05]  /*44d0*/  BRA.U !UP1, `(.L_x_93) ;  /* 0xfffffffd09e87547 */ /* 0x000fea000b83ffff */
.L_x_92:
[----:B------:R-:W1:Y:S01]  /*44e0*/  LDS R5, [UR6+0x10] ;  /* 0x00001006ff057984 */ /* 0x000e620008000800 */
[----:B------:R-:W-:Y:S01]  /*44f0*/  IMAD.U32 R3, RZ, RZ, UR37 ;  /* 0x00000025ff037e24 */ /* 0x000fe2000f8e00ff */
[----:B------:R-:W-:-:S03]  /*4500*/  MOV R2, UR4 ;  /* 0x0000000400027c02 */ /* 0x000fc60008000f00 */
[----:B------:R-:W-:Y:S01]  /*4510*/  VIADD R3, R3, 0x310 ;  /* 0x0000031003037836 */ /* 0x000fe20000000000 */
[----:B-1----:R-:W-:-:S04]  /*4520*/  SHF.L.U32 R5, R5, 0x1f, RZ ;  /* 0x0000001f05057819 */ /* 0x002fc800000006ff */
[----:B------:R-:W1:Y:S02]  /*4530*/  SYNCS.PHASECHK.TRANS64.TRYWAIT P0, [UR6+0x8], R5 ;  /* 0x00000805ff0075a7 */ /* 0x000e640008001106 */
[----:B-1----:R-:W-:Y:S05]  /*4540*/  @P0 BRA `(.L_x_94) ;  /* 0x0000000000080947 */ /* 0x002fea0003800000 */
[----:B------:R-:W1:Y:S02]  /*4550*/  SYNCS.PHASECHK.TRANS64.TRYWAIT P0, [UR6+0x8], R5 ;  /* 0x00000805ff0075a7 */ /* 0x000e640008001106 */
[----:B-1----:R-:W-:Y:S05]  /*4560*/  @!P0 BRA `(.L_x_95) ;  /* 0x00000048000c8947 */ /* 0x002fea0003800000 */
.L_x_94:
[----:B-1----:R-:W-:Y:S01]  /*4570*/  HFMA2 R4, -RZ, RZ, 0, 5.9604644775390625e-08 ;  /* 0x00000001ff047431 */ /* 0x002fe200000001ff */
[----:B------:R-:W-:Y:S01]  /*4580*/  UPRMT UR7, UR4, 0x654, UR8 ;  /* 0x0000065404077896 */ /* 0x000fe20008000008 */
[----:B------:R-:W-:Y:S01]  /*4590*/  IMAD.MOV.U32 R6, RZ, RZ, 0xffff ;  /* 0x0000ffffff067424 */ /* 0x000fe200078e00ff */
[----:B------:R-:W-:Y:S01]  /*45a0*/  PRMT R2, R2, 0x654, R3 ;  /* 0x0000065402027816 */ /* 0x000fe20000000003 */
[----:B------:R-:W-:Y:S02]  /*45b0*/  IMAD.MOV.U32 R5, RZ, RZ, 0x4 ;  /* 0x00000004ff057424 */ /* 0x000fe400078e00ff */
[----:B------:R-:W-:Y:S01]  /*45c0*/  IMAD.SHL.U32 R9, R11, 0x20, RZ ;  /* 0x000000200b097824 */ /* 0x000fe200078e00ff */
[----:B------:R-:W-:Y:S02]  /*45d0*/  MOV R3, UR7 ;  /* 0x0000000700037c02 */ /* 0x000fe40008000f00 */
[-C--:B------:R-:W-:Y:S01]  /*45e0*/  SHF.L.U32 R7, R6, R11.reuse, RZ ;  /* 0x0000000b06077219 */ /* 0x080fe200000006ff */
[----:B------:R1:W-:Y:S01]  /*45f0*/  SYNCS.ARRIVE.TRANS64.RED RZ, [UR7], R5 ;  /* 0x00000005ffff79a7 */ /* 0x0003e20008000407 */
[----:B------:R-:W-:Y:S01]  /*4600*/  SHF.L.U32 R6, R4, R11, RZ ;  /* 0x0000000b04067219 */ /* 0x000fe200000006ff */
[----:B------:R1:W-:Y:S04]  /*4610*/  STS [UR37+0x310], R9 ;  /* 0x00031009ff007988 */ /* 0x0003e80008000825 */
[----:B------:R1:W-:Y:S04]  /*4620*/  STAS [R2.64], R11 ;  /* 0x0000000b02007dbd */ /* 0x0003e8000c0008ff */
[----:B------:R1:W-:Y:S04]  /*4630*/  ATOMS.OR RZ, [UR6+0x14], R7 ;  /* 0x00001407ffff798c */ /* 0x0003e8000b000006 */
[----:B------:R1:W-:Y:S04]  /*4640*/  ATOMS.OR RZ, [UR6+0x18], R6 ;  /* 0x00001806ffff798c */ /* 0x0003e8000b000006 */
[----:B------:R1:W-:Y:S02]  /*4650*/  ATOMS.XOR RZ, [UR6+0x10], R4 ;  /* 0x00001004ffff798c */ /* 0x0003e4000b800006 */
.L_x_91:
[----:B------:R-:W-:Y:S05]  /*4660*/  BSYNC B0 ;  /* 0x0000000000007941 */ /* 0x000fea0003800000 */
.L_x_90:
[----:B------:R-:W-:Y:S05]  /*4670*/  BRA.U UP0, `(.L_x_96) ;  /* 0x00000001006c7547 */ /* 0x000fea000b800000 */
[----:B------:R-:W-:-:S03]  /*4680*/  UMOV UR7, 0xffffffff ;  /* 0xffffffff00077882 */ /* 0x000fc60000000000 */
[----:B------:R-:W-:Y:S05]  /*4690*/  BRA.DIV UR7, `(.L_x_97) ;  /* 0x0000004607d87947 */ /* 0x000fea000b800000 */
[----:B------:R-:W-:-:S13]  /*46a0*/  ELECT P6, URZ, PT ;  /* 0x0000000000ff782f */ /* 0x000fda00038c0000 */
.L_x_228:
[----:B------:R-:W-:Y:S05]  /*46b0*/  @!P6 BRA `(.L_x_96) ;  /* 0x00000000005ce947 */ /* 0x000fea0003800000 */
[----:B-1----:R-:W1:Y:S02]  /*46c0*/  LDS R3, [UR6+0x10] ;  /* 0x00001006ff037984 */ /* 0x002e640008000800 */
[----:B-1----:R-:W-:-:S04]  /*46d0*/  SHF.L.U32 R3, R3, 0x1f, RZ ;  /* 0x0000001f03037819 */ /* 0x002fc800000006ff */
[----:B------:R-:W1:Y:S02]  /*46e0*/  SYNCS.PHASECHK.TRANS64.TRYWAIT P0, [UR6+0x8], R3 ;  /* 0x00000803ff0075a7 */ /* 0x000e640008001106 */
[----:B-1----:R-:W-:Y:S05]  /*46f0*/  @P0 BRA `(.L_x_98) ;  /* 0x0000000000080947 */ /* 0x002fea0003800000 */
[----:B------:R-:W1:Y:S02]  /*4700*/  SYNCS.PHASECHK.TRANS64.TRYWAIT P0, [UR6+0x8], R3 ;  /* 0x00000803ff0075a7 */ /* 0x000e640008001106 */
[----:B-1----:R-:W-:Y:S05]  /*4710*/  @!P0 BRA `(.L_x_99) ;  /* 0x0000004400d88947 */ /* 0x002fea0003800000 */
.L_x_98:
[----:B------:R-:W2:Y:S01]  /*4720*/  LDS R5, [UR37+0x310] ;  /* 0x00031025ff057984 */ /* 0x000ea20008000800 */
[----:B-1----:R-:W-:Y:S02]  /*4730*/  HFMA2 R2, -RZ, RZ, 0, 5.9604644775390625e-08 ;  /* 0x00000001ff027431 */ /* 0x002fe400000001ff */
[----:B------:R-:W-:Y:S01]  /*4740*/  IMAD.MOV.U32 R3, RZ, RZ, 0xffff ;  /* 0x0000ffffff037424 */ /* 0x000fe200078e00ff */
[----:B------:R-:W-:Y:S01]  /*4750*/  UPRMT UR7, UR4, 0x654, UR8 ;  /* 0x0000065404077896 */ /* 0x000fe20008000008 */
[----:B--2---:R-:W-:-:S03]  /*4760*/  IMAD.SHL.U32 R4, R5, 0x20, RZ ;  /* 0x0000002005047824 */ /* 0x004fc600078e00ff */
[-C--:B------:R-:W-:Y:S02]  /*4770*/  SHF.L.U32 R3, R3, R5.reuse, RZ ;  /* 0x0000000503037219 */ /* 0x080fe400000006ff */
[----:B------:R-:W-:Y:S01]  /*4780*/  SHF.L.U32 R5, R2, R5, RZ ;  /* 0x0000000502057219 */ /* 0x000fe200000006ff */
[----:B------:R2:W-:Y:S04]  /*4790*/  STS [UR37+0x310], R4 ;  /* 0x00031004ff007988 */ /* 0x0005e80008000825 */
[----:B------:R2:W-:Y:S04]  /*47a0*/  ATOMS.OR RZ, [UR6+0x14], R3 ;  /* 0x00001403ffff798c */ /* 0x0005e8000b000006 */
[----:B------:R2:W-:Y:S01]  /*47b0*/  ATOMS.OR RZ, [UR6+0x18], R5 ;  /* 0x00001805ffff798c */ /* 0x0005e2000b000006 */
[----:B------:R-:W-:Y:S03]  /*47c0*/  SYNCS.ARRIVE.TRANS64.RED.A1T0 RZ, [UR7], RZ ;  /* 0x000000ffffff79a7 */ /* 0x000fe60008100407 */
[----:B------:R2:W-:Y:S01]  /*47d0*/  ATOMS.XOR RZ, [UR6+0x10], R2 ;  /* 0x00001002ffff798c */ /* 0x0005e2000b800006 */
[----:B------:R-:W-:Y:S05]  /*47e0*/  BRA `(.L_x_96) ;  /* 0x0000000000107947 */ /* 0x000fea0003800000 */
.L_x_89:
[----:B------:R-:W-:-:S05]  /*47f0*/  MOV R2, 0xffffffff ;  /* 0xffffffff00027802 */ /* 0x000fca0000000f00 */
[----:B------:R1:W-:Y:S02]  /*4800*/  STS [UR37+0x310], R2 ;  /* 0x00031002ff007988 */ /* 0x0003e40008000825 */
[----:B-1----:R-:W-:Y:S02]  /*4810*/  MOV R2, 0x4830 ;  /* 0x0000483000027802 */ /* 0x002fe40000000f00 */
[----:B-----5:R-:W-:Y:S05]  /*4820*/  CALL.REL.NOINC `($__internal_1_$__cuda_sm10x_tcgen05_guardrail_trap_phase_invalid_during_alloc) ;  /* 0x0000004800e07944 */ /* 0x020fea0003c00000 */
.L_x_96:
[----:B------:R-:W-:Y:S05]  /*4830*/  WARPSYNC.ALL ;  /* 0x0000000000007948 */ /* 0x000fea0003800000 */
[----:B------:R-:W3:Y:S01]  /*4840*/  S2UR UR8, SR_CgaCtaId ;  /* 0x00000000000879c3 */ /* 0x000ee20000008800 */
[----:B------:R-:W-:Y:S01]  /*4850*/  UMOV UR6, 0x400 ;  /* 0x0000040000067882 */ /* 0x000fe20000000000 */
[----:B------:R-:W-:-:S06]  /*4860*/  NOP ;  /* 0x0000000000007918 */ /* 0x000fcc0000000000 */
[----:B------:R-:W-:Y:S06]  /*4870*/  BAR.ARV 0x6, 0xa0 ;  /* 0x0182800000007b1d */ /* 0x000fec0000002000 */
[----:B------:R-:W-:Y:S01]  /*4880*/  LOP3.LUT R0, R0, 0xffff, RZ, 0xc0, !PT ;  /* 0x0000ffff00007812 */ /* 0x000fe200078ec0ff */
[----:B-1----:R-:W-:Y:S01]  /*4890*/  IMAD.MOV.U32 R9, RZ, RZ, 0x1 ;  /* 0x00000001ff097424 */ /* 0x002fe200078e00ff */
[----:B------:R-:W-:Y:S01]  /*48a0*/  LOP3.LUT R8, R8, 0xffff, RZ, 0xc0, !PT ;  /* 0x0000ffff08087812 */ /* 0x000fe200078ec0ff */
[----:B------:R-:W-:Y:S01]  /*48b0*/  UMOV UR22, URZ ;  /* 0x000000ff00167c82 */ /* 0x000fe20008000000 */
[----:B------:R-:W-:Y:S01]  /*48c0*/  R2UR UR12, R0 ;  /* 0x00000000000c72ca */ /* 0x000fe200000e0000 */
[----:B------:R-:W-:Y:S01]  /*48d0*/  UMOV UR21, URZ ;  /* 0x000000ff00157c82 */ /* 0x000fe20008000000 */
[----:B------:R-:W-:Y:S01]  /*48e0*/  R2UR UR13, R8 ;  /* 0x00000000080d72ca */ /* 0x000fe200000e0000 */
[----:B------:R-:W-:Y:S01]  /*48f0*/  IMAD.MOV.U32 R8, RZ, RZ, RZ ;  /* 0x000000ffff087224 */ /* 0x000fe200078e00ff */
[----:B------:R-:W-:Y:S01]  /*4900*/  UMOV UR20, URZ ;  /* 0x000000ff00147c82 */ /* 0x000fe20008000000 */
[----:B------:R-:W-:-:S02]  /*4910*/  UISETP.NE.AND UP2, UPT, UR5, URZ, UPT ;  /* 0x000000ff0500728c */ /* 0x000fc4000bf45270 */
[----:B---3--:R-:W-:Y:S01]  /*4920*/  ULEA UR8, UR8, UR6, 0x18 ;  /* 0x0000000608087291 */ /* 0x008fe2000f8ec0ff */
[----:B------:R-:W1:Y:S03]  /*4930*/  LDCU UR6, c[0x0][0x38c] ;  /* 0x00007180ff0677ac */ /* 0x000e660008000800 */
[----:B------:R-:W-:Y:S02]  /*4940*/  UIADD3 UR14, UPT, UPT, UR8, 0x2600, URZ ;  /* 0x00002600080e7890 */ /* 0x000fe4000fffe0ff */
[----:B------:R-:W-:-:S03]  /*4950*/  UIADD3 UR15, UPT, UPT, UR8, 0x26600, URZ ;  /* 0x00026600080f7890 */ /* 0x000fc6000fffe0ff */
[----:B--2---:R-:W2:Y:S01]  /*4960*/  LDS R2, [UR8+0x310] ;  /* 0x00031008ff027984 */ /* 0x004ea20008000800 */
[----:B------:R-:W-:Y:S02]  /*4970*/  USHF.R.U32.HI UR14, URZ, 0x4, UR14 ;  /* 0x00000004ff0e7899 */ /* 0x000fe4000801160e */
[----:B------:R-:W-:Y:S02]  /*4980*/  USHF.R.U32.HI UR15, URZ, 0x4, UR15 ;  /* 0x00000004ff0f7899 */ /* 0x000fe4000801160f */
[----:B------:R-:W-:Y:S02]  /*4990*/  ULOP3.LUT UR14, UR14, 0x3fff, URZ, 0xc0, !UPT ;  /* 0x00003fff0e0e7892 */ /* 0x000fe4000f8ec0ff */
[----:B------:R-:W-:Y:S02]  /*49a0*/  ULOP3.LUT UR15, UR15, 0x3fff, URZ, 0xc0, !UPT ;  /* 0x00003fff0f0f7892 */ /* 0x000fe4000f8ec0ff */
[----:B------:R-:W-:Y:S02]  /*49b0*/  ULOP3.LUT UR14, UR14, 0x10000, URZ, 0xfc, !UPT ;  /* 0x000100000e0e7892 */ /* 0x000fe4000f8efcff */
[----:B-1----:R-:W-:-:S02]  /*49c0*/  UIADD3 UR6, UPT, UPT, UR6, 0x3f, URZ ;  /* 0x0000003f06067890 */ /* 0x002fc4000fffe0ff */
[----:B------:R-:W-:Y:S02]  /*49d0*/  ULOP3.LUT UR15, UR15, 0x10000, URZ, 0xfc, !UPT ;  /* 0x000100000f0f7892 */ /* 0x000fe4000f8efcff */
[----:B------:R-:W-:Y:S01]  /*49e0*/  USHF.R.S32.HI UR7, URZ, 0x1f, UR6 ;  /* 0x0000001fff077899 */ /* 0x000fe20008011406 */
[----:B------:R-:W-:Y:S01]  /*49f0*/  UMOV UR28, 0x0 ;  /* 0x00000000001c7882 */ /* 0x000fe20000000000 */
[----:B------:R-:W-:Y:S02]  /*4a00*/  UMOV UR29, 0x8100010 ;  /* 0x08100010001d7882 */ /* 0x000fe40000000000 */
[----:B------:R-:W-:Y:S01]  /*4a10*/  ULEA.HI UR7, UR7, UR6, URZ, 0x6 ;  /* 0x0000000607077291 */ /* 0x000fe2000f8f30ff */
[----:B------:R-:W-:Y:S01]  /*4a20*/  UMOV UR26, 0x0 ;  /* 0x00000000001a7882 */ /* 0x000fe20000000000 */
[----:B------:R-:W-:Y:S02]  /*4a30*/  UMOV UR27, 0x8100010 ;  /* 0x08100010001b7882 */ /* 0x000fe40000000000 */
[----:B------:R-:W-:-:S04]  /*4a40*/  USHF.R.S32.HI UR7, URZ, 0x6, UR7 ;  /* 0x00000006ff077899 */ /* 0x000fc80008011407 */
[----:B------:R-:W-:-:S04]  /*4a50*/  UISETP.LT.AND UP0, UPT, UR7, 0x1, UPT ;  /* 0x000000010700788c */ /* 0x000fc8000bf01270 */
[----:B------:R-:W-:Y:S01]  /*4a60*/  USEL UR23, UR7, 0x1, !UP0 ;  /* 0x0000000107177887 */ /* 0x000fe2000c000000 */
[----:B--2---:R-:W-:Y:S02]  /*4a70*/  R2UR UR24, R2 ;  /* 0x00000000021872ca */ /* 0x004fe400000e0000 */
[----:B------:R-:W-:-:S13]  /*4a80*/  CS2R R2, SRZ ;  /* 0x0000000000027805 */ /* 0x000fda000001ff00 */
.L_x_107:
[C---:B------:R-:W-:Y:S02]  /*4a90*/  LEA R0, R8.reuse, UR8, 0x3 ;  /* 0x0000000808007c11 */ /* 0x040fe4000f8e18ff */
[----:B------:R-:W-:Y:S02]  /*4aa0*/  SHF.L.U32 R5, R3, 0x1f, RZ ;  /* 0x0000001f03057819 */ /* 0x000fe400000006ff */
[----:B------:R-:W-:Y:S02]  /*4ab0*/  LEA R4, R8, UR8, 0x4 ;  /* 0x0000000808047c11 */ /* 0x000fe4000f8e20ff */
[----:B------:R-:W1:Y:S02]  /*4ac0*/  SYNCS.PHASECHK.TRANS64.TRYWAIT P0, [R0+URZ+0x260], R5 ;  /* 0x00026005000075a7 */ /* 0x000e6400080011ff */
[----:B-1-34-:R-:W-:Y:S05]  /*4ad0*/  @!P0 BRA `(.L_x_100) ;  /* 0x0000004400008947 */ /* 0x01afea0003800000 */
.L_x_229:
[----:B-1----:R-:W1:Y:S01]  /*4ae0*/  LDS.128 R4, [R4+0x2f0] ;  /* 0x0002f00004047984 */ /* 0x002e620000000c00 */
[----:B------:R-:W-:Y:S02]  /*4af0*/  VIADD R0, R0, 0x270 ;  /* 0x0000027000007836 */ /* 0x000fe40000000000 */
[----:B------:R-:W-:Y:S01]  /*4b00*/  VIADD R8, R8, 0x1 ;  /* 0x0000000108087836 */ /* 0x000fe20000000000 */
[----:B------:R-:W-:Y:S01]  /*4b10*/  @!PT LDS RZ, [RZ] ;  /* 0x00000000fffff984 */ /* 0x000fe20000000800 */
[----:B------:R-:W-:Y:S01]  /*4b20*/  @!PT LDS RZ, [RZ] ;  /* 0x00000000fffff984 */ /* 0x000fe20000000800 */
[----:B------:R-:W-:Y:S01]  /*4b30*/  @!PT LDS RZ, [RZ] ;  /* 0x00000000fffff984 */ /* 0x000fe20000000800 */
[----:B------:R-:W-:Y:S01]  /*4b40*/  @!PT LDS RZ, [RZ] ;  /* 0x00000000fffff984 */ /* 0x000fe20000000800 */
[----:B------:R2:W-:Y:S06]  /*4b50*/  MEMBAR.ALL.CTA ;  /* 0x0000000000007992 */ /* 0x0005ec0000008000 */
[----:B--2---:R-:W2:Y:S01]  /*4b60*/  FENCE.VIEW.ASYNC.S ;  /* 0x00000000000073c6 */ /* 0x004ea20000000000 */
[----:B------:R-:W-:-:S04]  /*4b70*/  PRMT R0, RZ, 0x654, R0 ;  /* 0x00000654ff007816 */ /* 0x000fc80000000000 */
[----:B--2---:R2:W-:Y:S01]  /*4b80*/  SYNCS.ARRIVE.TRANS64.RED.A1T0 RZ, [R0+URZ], RZ ;  /* 0x000000ff00ff79a7 */ /* 0x0045e200081004ff */
[----:B-1----:R-:W-:Y:S01]  /*4b90*/  LOP3.LUT P1, RZ, R6, 0x1, RZ, 0xc0, !PT ;  /* 0x0000000106ff7812 */ /* 0x002fe2000782c0ff */
[----:B--2---:R-:W-:-:S12]  /*4ba0*/  BRA.U UP2, `(.L_x_101) ;  /* 0x0000000102e07547 */ /* 0x004fd8000b800000 */
[----:B------:R-:W1:Y:S01]  /*4bb0*/  LDCU UR6, c[0x0][0x38c] ;  /* 0x00007180ff0677ac */ /* 0x000e620008000800 */
[----:B------:R-:W-:Y:S02]  /*4bc0*/  PLOP3.LUT P2, PT, PT, PT, PT, 0x80, 0x8 ;  /* 0x000000000008781c */ /* 0x000fe40003f4f070 */
[----:B------:R-:W-:Y:S01]  /*4bd0*/  SHF.L.U32 R5, R9, 0x1f, RZ ;  /* 0x0000001f09057819 */ /* 0x000fe200000006ff */
[----:B------:R-:W-:Y:S02]  /*4be0*/  ULEA UR10, UR22, UR8, 0x3 ;  /* 0x00000008160a7291 */ /* 0x000fe4000f8e18ff */
[----:B------:R-:W-:Y:S02]  /*4bf0*/  ULEA UR11, UR22, UR24, 0x5 ;  /* 0x00000018160b7291 */ /* 0x000fe4000f8e28ff */
[----:B-1----:R-:W-:-:S06]  /*4c00*/  UISETP.GE.AND UP0, UPT, UR6, 0x1, UPT ;  /* 0x000000010600788c */ /* 0x002fcc000bf06270 */
[----:B------:R-:W-:-:S05]  /*4c10*/  PLOP3.LUT P0, PT, PT, PT, UP0, 0x80, 0x8 ;  /* 0x000000000008781c */ /* 0x000fca0003f0f008 */
[----:B------:R-:W-:-:S08]  /*4c20*/  @UP0 ULEA UR6, UR21, UR8, 0x3 ;  /* 0x0000000815060291 */ /* 0x000fd0000f8e18ff */
[----:B------:R-:W-:-:S04]  /*4c30*/  @P0 SHF.L.U32 R0, R2, 0x1f, RZ ;  /* 0x0000001f02000819 */ /* 0x000fc800000006ff */
[----:B------:R1:W2:Y:S01]  /*4c40*/  @P0 SYNCS.PHASECHK.TRANS64.TRYWAIT P2, [UR6], R0 ;  /* 0x00000000ff0005a7 */ /* 0x0002a20008041106 */
[----:B------:R-:W3:Y:S02]  /*4c50*/  SYNCS.PHASECHK.TRANS64.TRYWAIT P0, [UR10+0x2a0], R5 ;  /* 0x0002a005ff0075a7 */ /* 0x000ee4000800110a */
[----:B-123--:R-:W-:Y:S05]  /*4c60*/  @!P0 BRA `(.L_x_102) ;  /* 0x0000004000b08947 */ /* 0x00efea0003800000 */
.L_x_231:
[----:B------:R-:W-:Y:S01]  /*4c70*/  UMOV UR19, UR20 ;  /* 0x0000001400137c82 */ /* 0x000fe20008000000 */
[----:B------:R-:W-:Y:S05]  /*4c80*/  BRA.U !UP0, `(.L_x_103) ;  /* 0x0000000108987547 */ /* 0x000fea000b800000 */
[----:B------:R-:W-:Y:S02]  /*4c90*/  UIADD3 UR19, UPT, UPT, UR23, UR20, URZ ;  /* 0x0000001417137290 */ /* 0x000fe4000fffe0ff */
[----:B------:R-:W-:Y:S01]  /*4ca0*/  UPLOP3.LUT UP3, UPT, UPT, UPT, UPT, 0x40, 0x4 ;  /* 0x000000000004789c */ /* 0x000fe20003f6e870 */
[----:B------:R-:W-:Y:S01]  /*4cb0*/  UMOV UR18, UR7 ;  /* 0x0000000700127c82 */ /* 0x000fe20008000000 */
[----:B------:R-:W-:-:S09]  /*4cc0*/  UMOV UR17, UR21 ;  /* 0x0000001500117c82 */ /* 0x000fd20008000000 */
.L_x_106:
[----:B--2---:R-:W-:Y:S01]  /*4cd0*/  ULEA UR9, UR17, UR8, 0x3 ;  /* 0x0000000811097291 */ /* 0x004fe2000f8e18ff */
[----:B---3--:R-:W-:Y:S11]  /*4ce0*/  @P2 BRA `(.L_x_104) ;  /* 0x00000000000c2947 */ /* 0x008ff60003800000 */
[----:B-1----:R-:W-:Y:S04]  /*4cf0*/  SHF.L.U32 R5, R2, 0x1f, RZ ;  /* 0x0000001f02057819 */ /* 0x002fe800000006ff */
[----:B------:R-:W1:Y:S02]  /*4d00*/  SYNCS.PHASECHK.TRANS64.TRYWAIT P0, [UR9], R5 ;  /* 0x00000005ff0075a7 */ /* 0x000e640008001109 */
[----:B-1----:R-:W-:Y:S05]  /*4d10*/  @!P0 BRA `(.L_x_105) ;  /* 0x00000040009c8947 */ /* 0x002fea0003800000 */
.L_x_104:
[----:B------:R-:W-:Y:S01]  /*4d20*/  UISETP.NE.AND UP0, UPT, UR18, 0x1, UPT ;  /* 0x000000011200788c */ /* 0x000fe2000bf05270 */
[----:B------:R-:W-:Y:S01]  /*4d30*/  PLOP3.LUT P2, PT, PT, PT, PT, 0x80, 0x8 ;  /* 0x000000000008781c */ /* 0x000fe20003f4f070 */
[----:B------:R-:W-:Y:S02]  /*4d40*/  UIADD3 UR21, UPT, UPT, UR17, 0x1, URZ ;  /* 0x0000000111157890 */ /* 0x000fe4000fffe0ff */
[----:B------:R-:W-:Y:S02]  /*4d50*/  ULEA UR30, UR17, UR15, 0x7 ;  /* 0x0000000f111e7291 */ /* 0x000fe4000f8e38ff */
[----:B------:R-:W-:Y:S01]  /*4d60*/  UISETP.NE.AND UP1, UPT, UR21, 0x24, UPT ;  /* 0x000000241500788c */ /* 0x000fe2000bf25270 */
[----:B------:R-:W-:Y:S01]  /*4d70*/  PLOP3.LUT P0, PT, PT, PT, UP0, 0x80, 0x8 ;  /* 0x000000000008781c */ /* 0x000fe20003f0f008 */
[----:B------:R-:W-:Y:S02]  /*4d80*/  ULEA UR32, UR17, UR14, 0x8 ;  /* 0x0000000e11207291 */ /* 0x000fe4000f8e40ff */
[----:B------:R-:W-:Y:S02]  /*4d90*/  USEL UR16, URZ, 0x1, UP1 ;  /* 0x00000001ff107887 */ /* 0x000fe40008800000 */
[----:B------:R-:W-:Y:S02]  /*4da0*/  USEL UR21, UR21, URZ, UP1 ;  /* 0x000000ff15157287 */ /* 0x000fe40008800000 */
[----:B------:R-:W-:Y:S02]  /*4db0*/  UIADD3 UR36, UPT, UPT, UR30, 0x2, URZ ;  /* 0x000000021e247890 */ /* 0x000fe4000fffe0ff */
[----:B------:R-:W-:Y:S01]  /*4dc0*/  @UP0 ULEA UR6, UR21, UR8, 0x3 ;  /* 0x0000000815060291 */ /* 0x000fe2000f8e18ff */
[----:B------:R-:W-:Y:S01]  /*4dd0*/  LOP3.LUT R2, R2, UR16, RZ, 0x3c, !PT ;  /* 0x0000001002027c12 */ /* 0x000fe2000f8e3cff */
[----:B------:R-:W-:Y:S02]  /*4de0*/  UIADD3 UR34, UPT, UPT, UR32, 0x2, URZ ;  /* 0x0000000220227890 */ /* 0x000fe4000fffe0ff */
[----:B------:R-:W-:Y:S01]  /*4df0*/  UIADD3 UR9, UPT, UPT, UR9, 0x120, URZ ;  /* 0x0000012009097890 */ /* 0x000fe2000fffe0ff */
[----:B-1----:R-:W-:Y:S01]  /*4e00*/  @P0 SHF.L.U32 R0, R2, 0x1f, RZ ;  /* 0x0000001f02000819 */ /* 0x002fe200000006ff */
[----:B------:R-:W-:Y:S01]  /*4e10*/  UMOV UR31, 0x80004020 ;  /* 0x80004020001f7882 */ /* 0x000fe20000000000 */
[----:B------:R-:W-:Y:S01]  /*4e20*/  UMOV UR33, 0x80004020 ;  /* 0x8000402000217882 */ /* 0x000fe20000000000 */
[----:B------:R-:W-:Y:S01]  /*4e30*/  UMOV UR37, 0x80004020 ;  /* 0x8000402000257882 */ /* 0x000fe20000000000 */
[----:B------:R2:W3:Y:S01]  /*4e40*/  @P0 SYNCS.PHASECHK.TRANS64.TRYWAIT P2, [UR6], R0 ;  /* 0x00000000ff0005a7 */ /* 0x0004e20008041106 */
[----:B------:R-:W-:Y:S01]  /*4e50*/  UIADD3 UR20, UPT, UPT, UR20, 0x1, URZ ;  /* 0x0000000114147890 */ /* 0x000fe2000fffe0ff */
[----:B------:R2:W-:Y:S01]  /*4e60*/  UTCQMMA.2CTA gdesc[UR32], gdesc[UR30], tmem[UR11], tmem[UR28], idesc[UR29], UP3 ;  /* 0x00ff1c1e200075ea */ /* 0x0005e20009a0030b */
[----:B------:R-:W-:Y:S02]  /*4e70*/  UIADD3 UR18, UPT, UPT, UR18, -0x1, URZ ;  /* 0xffffffff12127890 */ /* 0x000fe4000fffe0ff */
[----:B------:R-:W-:Y:S02]  /*4e80*/  UISETP.NE.AND UP0, UPT, UR20, UR19, UPT ;  /* 0x000000131400728c */ /* 0x000fe4000bf05270 */
[----:B------:R-:W-:Y:S01]  /*4e90*/  UPLOP3.LUT UP3, UPT, UPT, UPT, UPT, 0x80, 0x8 ;  /* 0x000000000008789c */ /* 0x000fe20003f6f070 */
[----:B------:R-:W-:Y:S01]  /*4ea0*/  UMOV UR35, 0x80004020 ;  /* 0x8000402000237882 */ /* 0x000fe20000000000 */
[----:B------:R-:W-:Y:S01]  /*4eb0*/  UMOV UR17, UR21 ;  /* 0x0000001500117c82 */ /* 0x000fe20008000000 */
[----:B------:R2:W-:Y:S01]  /*4ec0*/  UTCQMMA.2CTA gdesc[UR34], gdesc[UR36], tmem[UR11], tmem[UR26], idesc[UR27], UPT ;  /* 0x00ff1a24220075ea */ /* 0x0005e2000ba0030b */
[----:B------:R2:W-:Y:S03]  /*4ed0*/  UTCBAR.2CTA.MULTICAST [UR9], URZ, UR13 ;  /* 0x000000ff090073e9 */ /* 0x0005e6000820080d */
[----:B------:R-:W-:Y:S05]  /*4ee0*/  BRA.U UP0, `(.L_x_106) ;  /* 0xfffffffd00787547 */ /* 0x000fea000b83ffff */
.L_x_103:
[----:B------:R-:W-:Y:S01]  /*4ef0*/  UIADD3 UR10, UPT, UPT, UR10, 0x280, URZ ;  /* 0x000002800a0a7890 */ /* 0x000fe2000fffe0ff */
[----:B------:R-:W-:-:S08]  /*4f00*/  UMOV UR20, UR19 ;  /* 0x0000001300147c82 */ /* 0x000fd00008000000 */
[----:B------:R4:W-:Y:S01]  /*4f10*/  UTCBAR.2CTA.MULTICAST [UR10], URZ, UR12 ;  /* 0x000000ff0a0073e9 */ /* 0x0009e2000820080c */
[----:B------:R-:W-:Y:S02]  /*4f20*/  NOP ;  /* 0x0000000000007918 */ /* 0x000fe40000000000 */
.L_x_101:
[----:B------:R-:W-:Y:S01]  /*4f30*/  UIADD3 UR22, UPT, UPT, UR22, 0x1, URZ ;  /* 0x0000000116167890 */ /* 0x000fe2000fffe0ff */
[----:B------:R-:W-:-:S03]  /*4f40*/  ISETP.NE.AND P0, PT, R8, 0x2, PT ;  /* 0x000000020800780c */ /* 0x000fc60003f05270 */
[----:B------:R-:W-:Y:S01]  /*4f50*/  UISETP.NE.AND UP0, UPT, UR22, 0x4, UPT ;  /* 0x000000041600788c */ /* 0x000fe2000bf05270 */
[----:B-12---:R-:W-:Y:S02]  /*4f60*/  SEL R0, RZ, 0x1, P0 ;  /* 0x00000001ff007807 */ /* 0x006fe40000000000 */
[----:B------:R-:W-:Y:S01]  /*4f70*/  SEL R8, R8, RZ, P0 ;  /* 0x000000ff08087207 */ /* 0x000fe20000000000 */
[----:B------:R-:W-:Y:S01]  /*4f80*/  USEL UR6, URZ, 0x1, UP0 ;  /* 0x00000001ff067887 */ /* 0x000fe20008000000 */
[----:B------:R-:W-:Y:S01]  /*4f90*/  LOP3.LUT R3, R3, R0, RZ, 0x3c, !PT ;  /* 0x0000000003037212 */ /* 0x000fe200078e3cff */
[----:B------:R-:W-:-:S04]  /*4fa0*/  USEL UR22, UR22, URZ, UP0 ;  /* 0x000000ff16167287 */ /* 0x000fc80008000000 */
[----:B------:R-:W-:Y:S01]  /*4fb0*/  LOP3.LUT R9, R9, UR6, RZ, 0x3c, !PT ;  /* 0x0000000609097c12 */ /* 0x000fe2000f8e3cff */
[----:B------:R-:W-:Y:S07]  /*4fc0*/  @P1 BRA `(.L_x_107) ;  /* 0xfffffff800b01947 */ /* 0x000fee000383ffff */
[----:B------:R-:W1:Y:S01]  /*4fd0*/  S2UR UR6, SR_CgaCtaId ;  /* 0x00000000000679c3 */ /* 0x000e620000008800 */
[----:B------:R-:W-:Y:S01]  /*4fe0*/  ELECT P0, URZ, PT ;  /* 0x0000000000ff782f */ /* 0x000fe20003800000 */
[----:B------:R-:W-:Y:S01]  /*4ff0*/  HFMA2 R0, -RZ, RZ, 0, 5.9604644775390625e-08 ;  /* 0x00000001ff007431 */ /* 0x000fe200000001ff */
[----:B------:R-:W-:-:S05]  /*5000*/  UMOV UR7, 0x40 ;  /* 0x0000004000077882 */ /* 0x000fca0000000000 */
[----:B------:R-:W-:Y:S01]  /*5010*/  UVIRTCOUNT.DEALLOC.SMPOOL 0x80 ;  /* 0x000000800000784c */ /* 0x000fe20000000000 */
[----:B------:R-:W-:Y:S02]  /*5020*/  UISETP.NE.AND UP0, UPT, UR5, URZ, UPT ;  /* 0x000000ff0500728c */ /* 0x000fe4000bf05270 */
[----:B-1----:R-:W-:-:S09]  /*5030*/  ULEA UR6, UR6, UR7, 0x18 ;  /* 0x0000000706067291 */ /* 0x002fd2000f8ec0ff */
[----:B------:R1:W-:Y:S01]  /*5040*/  @P0 STS.U8 [UR6+0x1c], R0 ;  /* 0x00001c00ff000988 */ /* 0x0003e20008000006 */
[----:B------:R-:W-:Y:S05]  /*5050*/  BRA.U UP0, `(.L_x_108) ;  /* 0x0000000100a07547 */ /* 0x000fea000b800000 */
[----:B------:R-:W-:Y:S01]  /*5060*/  UIADD3 UR5, UPT, UPT, UR8, 0x2a0, URZ ;  /* 0x000002a008057890 */ /* 0x000fe2000fffe0ff */
[----:B------:R-:W-:-:S03]  /*5070*/  SHF.L.U32 R3, R9, 0x1f, RZ ;  /* 0x0000001f09037819 */ /* 0x000fc600000006ff */
[----:B------:R-:W-:-:S09]  /*5080*/  ULEA UR7, UR22, UR5, 0x3 ;  /* 0x0000000516077291 */ /* 0x000fd2000f8e18ff */
[----:B------:R-:W2:Y:S02]  /*5090*/  SYNCS.PHASECHK.TRANS64.TRYWAIT P0, [UR7], R3 ;  /* 0x00000003ff0075a7 */ /* 0x000ea40008001107 */
[----:B--2---:R-:W-:Y:S05]  /*50a0*/  @!P0 BRA `(.L_x_109) ;  /* 0x0000003c00d08947 */ /* 0x004fea0003800000 */
.L_x_234:
[----:B------:R-:W-:-:S04]  /*50b0*/  UIADD3 UR9, UPT, UPT, UR22, 0x1, URZ ;  /* 0x0000000116097890 */ /* 0x000fc8000fffe0ff */
[----:B------:R-:W-:-:S04]  /*50c0*/  UISETP.NE.AND UP1, UPT, UR9, 0x4, UPT ;  /* 0x000000040900788c */ /* 0x000fc8000bf25270 */
[----:B----4-:R-:W-:Y:S02]  /*50d0*/  USEL UR10, URZ, 0x1, UP1 ;  /* 0x00000001ff0a7887 */ /* 0x010fe40008800000 */
[----:B------:R-:W-:-:S04]  /*50e0*/  USEL UR9, UR9, URZ, UP1 ;  /* 0x000000ff09097287 */ /* 0x000fc80008800000 */
[----:B------:R-:W-:Y:S01]  /*50f0*/  ULEA UR7, UR9, UR5, 0x3 ;  /* 0x0000000509077291 */ /* 0x000fe2000f8e18ff */
[----:B------:R-:W-:-:S04]  /*5100*/  LOP3.LUT R2, R9, UR10, RZ, 0x3c, !PT ;  /* 0x0000000a09027c12 */ /* 0x000fc8000f8e3cff */
[----:B-1----:R-:W-:-:S04]  /*5110*/  SHF.L.U32 R3, R2, 0x1f, RZ ;  /* 0x0000001f02037819 */ /* 0x002fc800000006ff */
[----:B------:R-:W1:Y:S02]  /*5120*/  SYNCS.PHASECHK.TRANS64.TRYWAIT P0, [UR7], R3 ;  /* 0x00000003ff0075a7 */ /* 0x000e640008001107 */
[----:B-1----:R-:W-:Y:S05]  /*5130*/  @!P0 BRA `(.L_x_110) ;  /* 0x0000003c00c48947 */ /* 0x002fea0003800000 */
.L_x_236:
        /* <DEDUP_REMOVED lines=9> */
.L_x_238:
[----:B------:R-:W-:-:S04]  /*51d0*/  UIADD3 UR9, UPT, UPT, UR9, 0x1, URZ ;  /* 0x0000000109097890 */ /* 0x000fc8000fffe0ff */
[----:B------:R-:W-:-:S04]  /*51e0*/  UISETP.NE.AND UP1, UPT, UR9, 0x4, UPT ;  /* 0x000000040900788c */ /* 0x000fc8000bf25270 */
[----:B------:R-:W-:Y:S02]  /*51f0*/  USEL UR7, URZ, 0x1, UP1 ;  /* 0x00000001ff077887 */ /* 0x000fe40008800000 */
[----:B------:R-:W-:-:S04]  /*5200*/  USEL UR9, UR9, URZ, UP1 ;  /* 0x000000ff09097287 */ /* 0x000fc80008800000 */
[----:B------:R-:W-:Y:S01]  /*5210*/  ULEA UR9, UR9, UR5, 0x3 ;  /* 0x0000000509097291 */ /* 0x000fe2000f8e18ff */
[----:B-1----:R-:W-:-:S04]  /*5220*/  LOP3.LUT R3, R2, UR7, RZ, 0x3c, !PT ;  /* 0x0000000702037c12 */ /* 0x002fc8000f8e3cff */
[----:B------:R-:W-:Y:S01]  /*5230*/  SHF.L.U32 R3, R3, 0x1f, RZ ;  /* 0x0000001f03037819 */ /* 0x000fe200000006ff */
[----:B------:R-:W-:-:S04]  /*5240*/  IMAD.U32 R0, RZ, RZ, UR9 ;  /* 0x00000009ff007e24 */ /* 0x000fc8000f8e00ff */
[----:B------:R1:W2:Y:S03]  /*5250*/  SYNCS.PHASECHK.TRANS64.TRYWAIT P0, [R0+URZ], R3 ;  /* 0x00000003000075a7 */ /* 0x0002a600080011ff */
[----:B--2---:R-:W-:Y:S05]  /*5260*/  @!P0 NANOSLEEP.SYNCS 0x989680 ;  /* 0x009896800000895d */ /* 0x004fea0003900000 */
[----:B------:R-:W2:Y:S02]  /*5270*/  @!P0 SYNCS.PHASECHK.TRANS64 P0, [R0+URZ], R3 ;  /* 0x00000003000085a7 */ /* 0x000ea400080010ff */
[----:B--2---:R-:W-:Y:S05]  /*5280*/  @P0 BRA `(.L_x_112) ;  /* 0x0000000000200947 */ /* 0x004fea0003800000 */
.L_x_113:
[----:B--2---:R2:W4:Y:S02]  /*5290*/  SYNCS.PHASECHK.TRANS64.TRYWAIT P0, [R0+URZ], R3 ;  /* 0x00000003000075a7 */ /* 0x00452400080011ff */
[----:B----4-:R-:W-:Y:S05]  /*52a0*/  @!P0 NANOSLEEP.SYNCS 0x989680 ;  /* 0x009896800000895d */ /* 0x010fea0003900000 */
[----:B------:R-:W4:Y:S02]  /*52b0*/  @!P0 SYNCS.PHASECHK.TRANS64 P0, [R0+URZ], R3 ;  /* 0x00000003000085a7 */ /* 0x000f2400080010ff */
[----:B----4-:R-:W-:Y:S05]  /*52c0*/  @!P0 BRA `(.L_x_113) ;  /* 0xfffffffc00f08947 */ /* 0x010fea000383ffff */
[----:B------:R-:W-:Y:S05]  /*52d0*/  BRA `(.L_x_112) ;  /* 0x00000000000c7947 */ /* 0x000fea0003800000 */
.L_x_108:
[----:B------:R-:W-:-:S04]  /*52e0*/  UIADD3 UR5, UPT, UPT, UR8, 0x2e0, URZ ;  /* 0x000002e008057890 */ /* 0x000fc8000fffe0ff */
[----:B------:R-:W-:-:S09]  /*52f0*/  UPRMT UR5, UR4, 0x654, UR5 ;  /* 0x0000065404057896 */ /* 0x000fd20008000005 */
[----:B------:R-:W-:Y:S03]  /*5300*/  SYNCS.ARRIVE.TRANS64.RED.A1T0 RZ, [UR5], RZ ;  /* 0x000000ffffff79a7 */ /* 0x000fe60008100405 */
.L_x_112:
[----:B-12---:R-:W-:Y:S01]  /*5310*/  SHF.L.U32 R3, RZ, 0x1f, RZ ;  /* 0x0000001fff037819 */ /* 0x006fe200000006ff */
[----:B------:R-:W-:Y:S01]  /*5320*/  UIADD3 UR5, UPT, UPT, UR8, 0x2e0, URZ ;  /* 0x000002e008057890 */ /* 0x000fe2000fffe0ff */
[----:B------:R-:W-:Y:S02]  /*5330*/  PLOP3.LUT P0, PT, PT, PT, UP0, 0x80, 0x8 ;  /* 0x000000000008781c */ /* 0x000fe40003f0f008 */
[----:B------:R-:W1:Y:S02]  /*5340*/  SYNCS.PHASECHK.TRANS64.TRYWAIT P1, [UR8+0x2e0], R3 ;  /* 0x0002e003ff0075a7 */ /* 0x000e640008021108 */
[----:B-1----:R-:W-:Y:S09]  /*5350*/  @!P1 BRA `(.L_x_114) ;  /* 0x0000003c006c9947 */ /* 0x002ff20003800000 */
.L_x_240:
[----:B------:R-:W-:Y:S01]  /*5360*/  @!UP0 UPRMT UR5, UR4, 0x654, UR5 ;  /* 0x0000065404058896 */ /* 0x000fe20008000005 */
[----:B------:R-:W-:Y:S02]  /*5370*/  UMOV UR8, 0xffff ;  /* 0x0000ffff00087882 */ /* 0x000fe40000000000 */
[----:B------:R-:W-:-:S06]  /*5380*/  UMOV UR4, 0x1 ;  /* 0x0000000100047882 */ /* 0x000fcc0000000000 */
[----:B------:R-:W-:Y:S01]  /*5390*/  @!P0 SYNCS.ARRIVE.TRANS64.RED.A1T0 RZ, [UR5], RZ ;  /* 0x000000ffffff89a7 */ /* 0x000fe20008100405 */
[----:B------:R-:W-:Y:S01]  /*53a0*/  NOP ;  /* 0x0000000000007918 */ /* 0x000fe20000000000 */
[----:B-1----:R-:W1:Y:S01]  /*53b0*/  LDS R0, [UR6+0x14] ;  /* 0x00001406ff007984 */ /* 0x002e620008000800 */
[----:B------:R-:W-:-:S04]  /*53c0*/  ULOP3.LUT UR5, UR24, 0xffff, URZ, 0xc0, !UPT ;  /* 0x0000ffff18057892 */ /* 0x000fc8000f8ec0ff */
[----:B------:R-:W-:-:S04]  /*53d0*/  USHF.R.U32.HI UR5, URZ, 0x5, UR5 ;  /* 0x00000005ff057899 */ /* 0x000fc80008011605 */
[----:B------:R-:W-:Y:S02]  /*53e0*/  USHF.L.U32 UR8, UR8, UR5, URZ ;  /* 0x0000000508087299 */ /* 0x000fe400080006ff */
[----:B------:R-:W-:-:S04]  /*53f0*/  USHF.L.U32 UR4, UR4, UR5, URZ ;  /* 0x0000000504047299 */ /* 0x000fc800080006ff */
[----:B-1----:R-:W-:-:S04]  /*5400*/  LOP3.LUT R0, R0, UR8, RZ, 0xc0, !PT ;  /* 0x0000000800007c12 */ /* 0x002fc8000f8ec0ff */
[----:B------:R-:W-:-:S13]  /*5410*/  ISETP.NE.AND P0, PT, R0, UR8, PT ;  /* 0x0000000800007c0c */ /* 0x000fda000bf05270 */
[----:B------:R-:W-:Y:S05]  /*5420*/  @P0 BRA `(.L_x_115) ;  /* 0x0000000000580947 */ /* 0x000fea0003800000 */
[----:B------:R-:W1:Y:S02]  /*5430*/  LDS R0, [UR6+0x18] ;  /* 0x00001806ff007984 */ /* 0x000e640008000800 */
[----:B-1----:R-:W-:-:S04]  /*5440*/  LOP3.LUT R0, R0, UR4, RZ, 0xc0, !PT ;  /* 0x0000000400007c12 */ /* 0x002fc8000f8ec0ff */
[----:B------:R-:W-:-:S13]  /*5450*/  ISETP.NE.AND P0, PT, R0, UR4, PT ;  /* 0x0000000400007c0c */ /* 0x000fda000bf05270 */
[----:B------:R-:W-:Y:S05]  /*5460*/  @P0 BRA `(.L_x_116) ;  /* 0x00000000003c0947 */ /* 0x000fea0003800000 */
[----:B------:R-:W1:Y:S01]  /*5470*/  S2R R2, SR_LANEID ;  /* 0x0000000000027919 */ /* 0x000e620000000000 */
[----:B------:R-:W-:Y:S01]  /*5480*/  ULOP3.LUT UR8, URZ, UR8, URZ, 0x33, !UPT ;  /* 0x00000008ff087292 */ /* 0x000fe2000f8e33ff */
[----:B------:R-:W-:Y:S01]  /*5490*/  LOP3.LUT R4, RZ, UR4, RZ, 0x33, !PT ;  /* 0x00000004ff047c12 */ /* 0x000fe2000f8e33ff */
[----:B------:R-:W-:Y:S02]  /*54a0*/  VOTEU.ANY UR7, UPT, PT ;  /* 0x0000000000077886 */ /* 0x000fe400038e0100 */
[----:B------:R-:W-:Y:S01]  /*54b0*/  UFLO.U32 UR7, UR7 ;  /* 0x00000007000772bd */ /* 0x000fe200080e0000 */
[----:B------:R-:W2:Y:S01]  /*54c0*/  REDUX UR4, R4 ;  /* 0x00000000040473c4 */ /* 0x000ea20000000000 */
[----:B------:R-:W-:-:S06]  /*54d0*/  IMAD.U32 R0, RZ, RZ, UR8 ;  /* 0x00000008ff007e24 */ /* 0x000fcc000f8e00ff */
[----:B------:R1:W-:Y:S01]  /*54e0*/  UTCATOMSWS.AND URZ, UR8 ;  /* 0x0000000800ff79e3 */ /* 0x0003e20008000000 */
[----:B------:R-:W3:Y:S01]  /*54f0*/  REDUX UR5, R0 ;  /* 0x00000000000573c4 */ /* 0x000ee20000000000 */
[----:B-1----:R-:W-:Y:S01]  /*5500*/  ISETP.EQ.U32.AND P0, PT, R2, UR7, PT ;  /* 0x0000000702007c0c */ /* 0x002fe2000bf02070 */
[----:B--2---:R-:W-:Y:S01]  /*5510*/  IMAD.U32 R2, RZ, RZ, UR4 ;  /* 0x00000004ff027e24 */ /* 0x004fe2000f8e00ff */
[----:B---3--:R-:W-:-:S11]  /*5520*/  MOV R3, UR5 ;  /* 0x0000000500037c02 */ /* 0x008fd60008000f00 */
[----:B------:R1:W-:Y:S04]  /*5530*/  @P0 ATOMS.AND RZ, [UR6+0x14], R3 ;  /* 0x00001403ffff098c */ /* 0x0003e8000a800006 */
[----:B------:R1:W-:Y:S01]  /*5540*/  @P0 ATOMS.AND RZ, [UR6+0x18], R2 ;  /* 0x00001802ffff098c */ /* 0x0003e2000a800006 */
[----:B------:R-:W-:Y:S05]  /*5550*/  BRA `(.L_x_117) ;  /* 0x0000000000147947 */ /* 0x000fea0003800000 */
.L_x_116:
[----:B------:R-:W-:Y:S02]  /*5560*/  MOV R2, 0x5580 ;  /* 0x0000558000027802 */ /* 0x000fe40000000f00 */
[----:B---345:R-:W-:Y:S05]  /*5570*/  CALL.REL.NOINC `($__internal_0_$__cuda_sm10x_tcgen05_guardrail_trap_col_being_dealloced_not_returned_by_alloc) ;  /* 0x0000003c00807944 */ /* 0x038fea0003c00000 */
[----:B------:R-:W-:Y:S05]  /*5580*/  BRA `(.L_x_117) ;  /* 0x0000000000087947 */ /* 0x000fea0003800000 */
.L_x_115:
[----:B------:R-:W-:Y:S02]  /*5590*/  MOV R2, 0x55b0 ;  /* 0x000055b000027802 */ /* 0x000fe40000000f00 */
[----:B---345:R-:W-:Y:S05]  /*55a0*/  CALL.REL.NOINC `($__internal_2_$__cuda_sm10x_tcgen05_guardrail_trap_unallocated_columns_being_dealloced) ;  /* 0x0000003c008c7944 */ /* 0x038fea0003c00000 */
.L_x_117:
[----:B------:R-:W-:Y:S01]  /*55b0*/  NOP ;  /* 0x0000000000007918 */ /* 0x000fe20000000000 */
[----:B----4-:R-:W-:Y:S05]  /*55c0*/  EXIT ;  /* 0x000000000000794d */ /* 0x010fea0003800000 */
.L_x_88:
[----:B------:R-:W-:-:S09]  /*55d0*/  UISETP.NE.OR UP5, UPT, UR10, 0x3, UP5 ;  /* 0x000000030a00788c */ /* 0x000fd2000afa5670 */
[----:B------:R-:W-:Y:S05]  /*55e0*/  BRA.U UP5, `(.L_x_118) ;  /* 0x0000000905c87547 */ /* 0x000fea000b800000 */
[----:B------:R-:W1:Y:S01]  /*55f0*/  LDC R0, c[0x0][0xb30] ;  /* 0x0002cc00ff007b82 */ /* 0x000e620000000800 */
[----:B------:R-:W2:Y:S01]  /*5600*/  LDCU.64 UR8, c[0x0][0x888] ;  /* 0x00011100ff0877ac */ /* 0x000ea20008000a00 */
[----:B------:R-:W-:Y:S01]  /*5610*/  IMAD.MOV.U32 R30, RZ, RZ, 0x1 ;  /* 0x00000001ff1e7424 */ /* 0x000fe200078e00ff */
[----:B------:R-:W-:Y:S01]  /*5620*/  CS2R R28, SRZ ;  /* 0x00000000001c7805 */ /* 0x000fe2000001ff00 */
[----:B------:R-:W-:Y:S01]  /*5630*/  IMAD.MOV.U32 R25, RZ, RZ, 0x1000 ;  /* 0x00001000ff197424 */ /* 0x000fe200078e00ff */
[----:B------:R-:W3:Y:S03]  /*5640*/  LDCU.64 UR4, c[0x0][0x890] ;  /* 0x00011200ff0477ac */ /* 0x000ee60008000a00 */
[----:B------:R-:W4:Y:S01]  /*5650*/  LDC R19, c[0x0][0x370] ;  /* 0x0000dc00ff137b82 */ /* 0x000f220000000800 */
[----:B------:R-:W-:Y:S01]  /*5660*/  UMOV UR6, 0x400 ;  /* 0x0000040000067882 */ /* 0x000fe20000000000 */
[----:B------:R-:W-:-:S02]  /*5670*/  UPLOP3.LUT UP1, UPT, UPT, UPT, UPT, 0x40, 0x4 ;  /* 0x000000000004789c */ /* 0x000fc40003f2e870 */
[----:B------:R-:W-:-:S04]  /*5680*/  ULEA UR6, UR37, UR6, 0x18 ;  /* 0x0000000625067291 */ /* 0x000fc8000f8ec0ff */
[----:B------:R-:W4:Y:S01]  /*5690*/  LDC R2, c[0x0][0xb0c] ;  /* 0x0002c300ff027b82 */ /* 0x000f220000000800 */
[----:B--2---:R-:W-:Y:S02]  /*56a0*/  UISETP.NE.U32.AND UP2, UPT, UR8, URZ, UPT ;  /* 0x000000ff0800728c */ /* 0x004fe4000bf45070 */
[----:B------:R-:W-:Y:S02]  /*56b0*/  UIADD3 UR8, UPT, UPT, UR6, 0x240, URZ ;  /* 0x0000024006087890 */ /* 0x000fe4000fffe0ff */
[----:B---3--:R-:W-:-:S03]  /*56c0*/  UISETP.NE.U32.AND UP3, UPT, UR4, URZ, UPT ;  /* 0x000000ff0400728c */ /* 0x008fc6000bf65070 */
[----:B------:R-:W2:Y:S01]  /*56d0*/  LDC R18, c[0x0][0xb20] ;  /* 0x0002c800ff127b82 */ /* 0x000ea20000000800 */
[----:B-1----:R-:W-:Y:S01]  /*56e0*/  ISETP.NE.AND P1, PT, R0, 0x1, PT ;  /* 0x000000010000780c */ /* 0x002fe20003f25270 */
[----:B------:R-:W-:Y:S02]  /*56f0*/  UISETP.NE.AND.EX UP2, UPT, UR9, URZ, UPT, UP2 ;  /* 0x000000ff0900728c */ /* 0x000fe4000bf45320 */
[----:B------:R-:W-:Y:S02]  /*5700*/  UPRMT UR37, UR37, 0x654, UR8 ;  /* 0x0000065425257896 */ /* 0x000fe40008000008 */
[----:B------:R-:W-:Y:S02]  /*5710*/  UISETP.NE.AND.EX UP3, UPT, UR5, URZ, UPT, UP3 ;  /* 0x000000ff0500728c */ /* 0x000fe4000bf65330 */
[----:B------:R-:W1:Y:S08]  /*5720*/  LDC.64 R32, c[0x0][0x348] ;  /* 0x0000d200ff207b82 */ /* 0x000e700000000a00 */
[----:B------:R-:W3:Y:S08]  /*5730*/  LDC.64 R16, c[0x0][0xb10] ;  /* 0x0002c400ff107b82 */ /* 0x000ef00000000a00 */
[----:B------:R-:W1:Y:S08]  /*5740*/  LDC.64 R6, c[0x0][0xb18] ;  /* 0x0002c600ff067b82 */ /* 0x000e700000000a00 */
[----:B------:R-:W1:Y:S08]  /*5750*/  LDC.64 R4, c[0x0][0xb28] ;  /* 0x0002ca00ff047b82 */ /* 0x000e700000000a00 */
[----:B--2-4-:R-:W1:Y:S02]  /*5760*/  LDC R24, c[0x0][0x374] ;  /* 0x0000dd00ff187b82 */ /* 0x014e640000000800 */
.L_x_126:
[C---:B------:R-:W-:Y:S02]  /*5770*/  LEA R0, R29.reuse, UR6, 0x3 ;  /* 0x000000061d007c11 */ /* 0x040fe4000f8e18ff */
[----:B------:R-:W-:Y:S02]  /*5780*/  SHF.L.U32 R3, R28, 0x1f, RZ ;  /* 0x0000001f1c037819 */ /* 0x000fe400000006ff */
[----:B------:R-:W-:Y:S02]  /*5790*/  LEA R20, R29, UR6, 0x4 ;  /* 0x000000061d147c11 */ /* 0x000fe4000f8e20ff */
[----:B--2---:R-:W2:Y:S02]  /*57a0*/  SYNCS.PHASECHK.TRANS64.TRYWAIT P0, [R0+URZ+0x260], R3 ;  /* 0x00026003000075a7 */ /* 0x004ea400080011ff */
[----:B--2---:R-:W-:Y:S05]  /*57b0*/  @!P0 BRA `(.L_x_119) ;  /* 0x00000038006c8947 */ /* 0x004fea0003800000 */
.L_x_241:
[----:B------:R-:W-:Y:S01]  /*57c0*/  ISETP.GE.AND P0, PT, R40, 0x1, PT ;  /* 0x000000012800780c */ /* 0x000fe20003f06270 */
[----:B------:R-:W4:Y:S01]  /*57d0*/  LDS.128 R20, [R20+0x2f0] ;  /* 0x0002f00014147984 */ /* 0x000f220000000c00 */
[----:B------:R-:W-:Y:S01]  /*57e0*/  ISETP.NE.U32.AND P4, PT, RZ, UR4, PT ;  /* 0x00000004ff007c0c */ /* 0x000fe2000bf85070 */
[----:B--2---:R-:W-:Y:S01]  /*57f0*/  VIADD R0, R0, 0x270 ;  /* 0x0000027000007836 */ /* 0x004fe20000000000 */
[----:B------:R-:W-:Y:S02]  /*5800*/  SHF.L.U32 R26, R30, 0x1f, RZ ;  /* 0x0000001f1e1a7819 */ /* 0x000fe400000006ff */
[----:B------:R-:W-:Y:S02]  /*5810*/  ISETP.NE.AND.EX P4, PT, RZ, UR5, PT, P4 ;  /* 0x00000005ff007c0c */ /* 0x000fe4000bf85340 */
[----:B------:R-:W-:Y:S01]  /*5820*/  PRMT R0, RZ, 0x654, R0 ;  /* 0x00000654ff007816 */ /* 0x000fe20000000000 */
[----:B------:R-:W-:Y:S01]  /*5830*/  @!PT LDS RZ, [RZ] ;  /* 0x00000000fffff984 */ /* 0x000fe20000000800 */
[----:B------:R-:W-:Y:S01]  /*5840*/  @!PT LDS RZ, [RZ] ;  /* 0x00000000fffff984 */ /* 0x000fe20000000800 */
[----:B------:R-:W-:Y:S01]  /*5850*/  @!PT LDS RZ, [RZ] ;  /* 0x00000000fffff984 */ /* 0x000fe20000000800 */
[----:B------:R-:W-:Y:S01]  /*5860*/  @!PT LDS RZ, [RZ] ;  /* 0x00000000fffff984 */ /* 0x000fe20000000800 */
[----:B------:R2:W-:Y:S06]  /*5870*/  MEMBAR.ALL.CTA ;  /* 0x0000000000007992 */ /* 0x0005ec0000008000 */
[----:B--2---:R-:W2:Y:S02]  /*5880*/  FENCE.VIEW.ASYNC.S ;  /* 0x00000000000073c6 */ /* 0x004ea40000000000 */
[----:B--2---:R2:W-:Y:S01]  /*5890*/  SYNCS.ARRIVE.TRANS64.RED.A1T0 RZ, [R0+URZ], RZ ;  /* 0x000000ff00ff79a7 */ /* 0x0045e200081004ff */
[----:B----4-:R-:W-:Y:S11]  /*58a0*/  LOP3.LUT P3, RZ, R22, 0x1, RZ, 0xc0, !PT ;  /* 0x0000000116ff7812 */ /* 0x010ff6000786c0ff */
[----:B------:R-:W-:Y:S02]  /*58b0*/  @!UPT UIADD3 URZ, UPT, UPT, URZ, URZ, URZ ;  /* 0x000000fffffff290 */ /* 0x000fe4000fffe0ff */
[----:B------:R-:W-:Y:S02]  /*58c0*/  @P3 MOV R13, R20 ;  /* 0x00000014000d3202 */ /* 0x000fe40000000f00 */
[----:B------:R-:W-:Y:S01]  /*58d0*/  @P3 LOP3.LUT R8, R21, 0xffff, RZ, 0xc0, !PT ;  /* 0x0000ffff15083812 */ /* 0x000fe200078ec0ff */
[----:B--2---:R-:W-:Y:S06]  /*58e0*/  @!P0 BRA `(.L_x_120) ;  /* 0x0000000000a48947 */ /* 0x004fec0003800000 */
[----:B-1----:R-:W-:Y:S01]  /*58f0*/  IMAD.HI.U32 R31, R24, R7, RZ ;  /* 0x00000007181f7227 */ /* 0x002fe200078e00ff */
[----:B------:R-:W-:Y:S02]  /*5900*/  ISETP.NE.AND P0, PT, R6, 0x1, PT ;  /* 0x000000010600780c */ /* 0x000fe40003f05270 */
[----:B------:R-:W-:Y:S01]  /*5910*/  ISETP.NE.AND P2, PT, R40, 0x1, PT ;  /* 0x000000012800780c */ /* 0x000fe20003f45270 */
[----:B---3--:R-:W-:Y:S01]  /*5920*/  IMAD.HI.U32 R34, R19, R16, RZ ;  /* 0x0000001013227227 */ /* 0x008fe200078e00ff */
[----:B------:R-:W-:Y:S02]  /*5930*/  SHF.R.U32.HI R31, RZ, R18, R31 ;  /* 0x00000012ff1f7219 */ /* 0x000fe4000001161f */
[----:B------:R-:W-:Y:S01]  /*5940*/  ISETP.NE.AND P5, PT, R2, 0x1, PT ;  /* 0x000000010200780c */ /* 0x000fe20003fa5270 */
[----:B------:R-:W-:Y:S01]  /*5950*/  IMAD.HI.U32 R36, R13, R16, RZ ;  /* 0x000000100d247227 */ /* 0x000fe200078e00ff */
[----:B------:R-:W-:Y:S02]  /*5960*/  SHF.R.U32.HI R34, RZ, R17, R34 ;  /* 0x00000011ff227219 */ /* 0x000fe40000011622 */
[----:B------:R-:W-:Y:S01]  /*5970*/  SEL R3, R24, R31, !P0 ;  /* 0x0000001f18037207 */ /* 0x000fe20004000000 */
[C---:B------:R-:W-:Y:S01]  /*5980*/  IMAD.HI.U32 R31, R8.reuse, R7, RZ ;  /* 0x00000007081f7227 */ /* 0x040fe200078e00ff */
[----:B------:R-:W-:Y:S02]  /*5990*/  SEL R11, R19, R34, !P5 ;  /* 0x00000022130b7207 */ /* 0x000fe40006800000 */
[----:B------:R-:W-:Y:S01]  /*59a0*/  SHF.R.U32.HI R36, RZ, R17, R36 ;  /* 0x00000011ff247219 */ /* 0x000fe20000011624 */
[----:B------:R-:W-:Y:S01]  /*59b0*/  IMAD.HI.U32 R38, R3, R4, RZ ;  /* 0x0000000403267227 */ /* 0x000fe200078e00ff */
[----:B------:R-:W-:Y:S03]  /*59c0*/  SHF.R.U32.HI R31, RZ, R18, R31 ;  /* 0x00000012ff1f7219 */ /* 0x000fe6000001161f */
[----:B------:R-:W-:Y:S01]  /*59d0*/  IMAD.HI.U32 R34, R11, R4, RZ ;  /* 0x000000040b227227 */ /* 0x000fe200078e00ff */
[----:B------:R-:W-:Y:S02]  /*59e0*/  @P2 SHF.R.U32.HI R3, RZ, R5, R38 ;  /* 0x00000005ff032219 */ /* 0x000fe40000011626 */
[----:B------:R-:W-:Y:S02]  /*59f0*/  SEL R9, R8, R31, !P0 ;  /* 0x0000001f08097207 */ /* 0x000fe40004000000 */
[----:B------:R-:W-:Y:S01]  /*5a00*/  @P2 SHF.R.U32.HI R11, RZ, R5, R34 ;  /* 0x00000005ff0b2219 */ /* 0x000fe20000011622 */
[C---:B------:R-:W-:Y:S01]  /*5a10*/  IMAD R10, R40.reuse, R3, RZ ;  /* 0x00000003280a7224 */ /* 0x040fe200078e02ff */
[----:B------:R-:W-:Y:S01]  /*5a20*/  SEL R3, R13, R36, !P5 ;  /* 0x000000240d037207 */ /* 0x000fe20006800000 */
[C---:B------:R-:W-:Y:S03]  /*5a30*/  IMAD.HI.U32 R14, R9.reuse, R4, RZ ;  /* 0x00000004090e7227 */ /* 0x040fe600078e00ff */
[----:B------:R-:W-:Y:S01]  /*5a40*/  ISETP.GE.AND P0, PT, R9, R10, PT ;  /* 0x0000000a0900720c */ /* 0x000fe20003f06270 */
[C---:B------:R-:W-:Y:S01]  /*5a50*/  IMAD R12, R40.reuse, R11, RZ ;  /* 0x0000000b280c7224 */ /* 0x040fe200078e02ff */
[-C--:B------:R-:W-:Y:S04]  /*5a60*/  SHF.R.U32.HI R14, RZ, R5.reuse, R14 ;  /* 0x00000005ff0e7219 */ /* 0x080fe8000001160e */
[----:B------:R-:W-:Y:S02]  /*5a70*/  ISETP.GE.OR P0, PT, R3, R12, P0 ;  /* 0x0000000c0300720c */ /* 0x000fe40000706670 */
[----:B------:R-:W-:Y:S05]  /*5a80*/  SEL R15, R9, R14, !P2 ;  /* 0x0000000e090f7207 */ /* 0x000fea0005000000 */
[----:B------:R-:W-:Y:S04]  /*5a90*/  IMAD.MOV R14, RZ, RZ, -R15 ;  /* 0x000000ffff0e7224 */ /* 0x000fe800078e0a0f */
[----:B------:R-:W-:Y:S02]  /*5aa0*/  IMAD R14, R40, R14, R9 ;  /* 0x0000000e280e7224 */ /* 0x000fe400078e0209 */
[C---:B------:R-:W-:Y:S05]  /*5ab0*/  @!P0 IMAD.HI.U32 R10, R3.reuse, R4, RZ ;  /* 0x00000004030a8227 */ /* 0x040fea00078e00ff */
[----:B------:R-:W-:Y:S04]  /*5ac0*/  @!P0 SHF.R.U32.HI R10, RZ, R5, R10 ;  /* 0x00000005ff0a8219 */ /* 0x000fe8000001160a */
[----:B------:R-:W-:Y:S01]  /*5ad0*/  @!P0 SEL R0, R3, R10, !P2 ;  /* 0x0000000a03008207 */ /* 0x000fe20005000000 */
[----:B------:R-:W-:Y:S03]  /*5ae0*/  IMAD.MOV R10, RZ, RZ, -R3 ;  /* 0x000000ffff0a7224 */ /* 0x000fe600078e0a03 */
[----:B------:R-:W-:Y:S01]  /*5af0*/  @!P0 IADD3 R15, PT, PT, R15, -R0, RZ ;  /* 0x800000000f0f8210 */ /* 0x000fe20007ffe0ff */
[----:B------:R-:W-:Y:S01]  /*5b00*/  @!P0 IMAD R0, R11, R14, R0 ;  /* 0x0000000e0b008224 */ /* 0x000fe200078e0200 */
[----:B------:R-:W-:Y:S01]  /*5b10*/  IADD3 R11, PT, PT, -R9, RZ, RZ ;  /* 0x000000ff090b7210 */ /* 0x000fe20007ffe1ff */
[----:B------:R-:W-:Y:S02]  /*5b20*/  IMAD R13, R2, R10, R13 ;  /* 0x0000000a020d7224 */ /* 0x000fe400078e020d */
[----:B------:R-:W-:Y:S02]  /*5b30*/  @!P0 IMAD R9, R15, R40, R3 ;  /* 0x000000280f098224 */ /* 0x000fe400078e0203 */
[----:B------:R-:W-:Y:S02]  /*5b40*/  @!P0 IMAD.MOV.U32 R3, RZ, RZ, R0 ;  /* 0x000000ffff038224 */ /* 0x000fe400078e0000 */
[----:B------:R-:W-:Y:S02]  /*5b50*/  IMAD R8, R6, R11, R8 ;  /* 0x0000000b06087224 */ /* 0x000fe400078e0208 */
[----:B------:R-:W-:Y:S02]  /*5b60*/  IMAD R13, R3, R2, R13 ;  /* 0x00000002030d7224 */ /* 0x000fe400078e020d */
[----:B------:R-:W-:Y:S02]  /*5b70*/  IMAD R8, R9, R6, R8 ;  /* 0x0000000609087224 */ /* 0x000fe400078e0208 */
.L_x_120:
[----:B------:R-:W-:Y:S05]  /*5b80*/  BRA.U UP1, `(.L_x_121) ;  /* 0x0000000101107547 */ /* 0x000fea000b800000 */
[----:B------:R-:W-:Y:S04]  /*5b90*/  MOV R0, UR7 ;  /* 0x0000000700007c02 */ /* 0x000fe80008000f00 */
[----:B------:R-:W-:Y:S04]  /*5ba0*/  SHF.L.U32 R3, R0, 0x1f, RZ ;  /* 0x0000001f00037819 */ /* 0x000fe800000006ff */
[----:B------:R-:W2:Y:S02]  /*5bb0*/  SYNCS.PHASECHK.TRANS64.TRYWAIT P0, [UR6+0x258], R3 ;  /* 0x00025803ff0075a7 */ /* 0x000ea40008001106 */
[----:B--2---:R-:W-:Y:S05]  /*5bc0*/  @!P0 BRA `(.L_x_122) ;  /* 0x00000034007c8947 */ /* 0x004fea0003800000 */
.L_x_121:
[----:B------:R-:W-:Y:S05]  /*5bd0*/  BRA.U !UP3, `(.L_x_123) ;  /* 0x000000010b347547 */ /* 0x000fea000b800000 */
[----:B------:R-:W-:Y:S01]  /*5be0*/  UPLOP3.LUT UP0, UPT, UPT, UPT, UP2, 0x80, 0x8 ;  /* 0x000000000008789c */ /* 0x000fe20003f0f020 */
[----:B--2---:R-:W-:Y:S02]  /*5bf0*/  HFMA2 R0, -RZ, RZ, 0, 5.9604644775390625e-08 ;  /* 0x00000001ff007431 */ /* 0x004fe400000001ff */
[----:B------:R-:W-:Y:S03]  /*5c00*/  IMAD.MOV.U32 R95, RZ, RZ, 0x1 ;  /* 0x00000001ff5f7424 */ /* 0x000fe600078e00ff */
[----:B------:R-:W-:Y:S05]  /*5c10*/  PLOP3.LUT P0, PT, PT, PT, UP0, 0x80, 0x8 ;  /* 0x000000000008781c */ /* 0x000fea0003f0f008 */
[----:B------:R-:W2:Y:S01]  /*5c20*/  @UP0 LDCU.64 UR10, c[0x0][0x888] ;  /* 0x00011100ff0a07ac */ /* 0x000ea20008000a00 */
[----:B------:R-:W-:Y:S07]  /*5c30*/  @UP0 UIMAD UR8, UR36, UR4, URZ ;  /* 0x00000004240802a4 */ /* 0x000fee000f8e02ff */
[----:B------:R-:W-:Y:S01]  /*5c40*/  @!P0 PRMT R95, R0, 0x7610, R95 ;  /* 0x00007610005f8816 */ /* 0x000fe2000000005f */
[----:B--2---:R-:W-:Y:S03]  /*5c50*/  @UP0 UIMAD.WIDE UR10, UR8, 0x4, UR10 ;  /* 0x00000004080a08a5 */ /* 0x004fe6000f8e020a */
[----:B------:R-:W2:Y:S03]  /*5c60*/  @!UP0 LDCU UR8, c[0x0][0x880] ;  /* 0x00011000ff0887ac */ /* 0x000ea60008000800 */
[----:B------:R-:W-:Y:S01]  /*5c70*/  IMAD.U32 R10, RZ, RZ, UR10 ;  /* 0x0000000aff0a7e24 */ /* 0x000fe2000f8e00ff */
[----:B------:R-:W-:Y:S05]  /*5c80*/  MOV R11, UR11 ;  /* 0x0000000b000b7c02 */ /* 0x000fea0008000f00 */
[----:B-----5:R4:W5:Y:S02]  /*5c90*/  @P0 LDG.E R49, desc[UR40][R10.64] ;  /* 0x000000280a310981 */ /* 0x020964000c1e1900 */
[----:B--2-4-:R-:W-:Y:S07]  /*5ca0*/  @!P0 IMAD.U32 R49, RZ, RZ, UR8 ;  /* 0x00000008ff318e24 */ /* 0x014fee000f8e00ff */
.L_x_123:
[----:B-----5:R-:W-:Y:S01]  /*5cb0*/  @!P4 FSETP.EQ.AND P5, PT, R49, RZ, PT ;  /* 0x000000ff3100c20b */ /* 0x020fe20003fa2000 */
[----:B------:R-:W-:Y:S01]  /*5cc0*/  @!UPT UIADD3 URZ, UPT, UPT, URZ, URZ, URZ ;  /* 0x000000fffffff290 */ /* 0x000fe2000fffe0ff */
[----:B------:R-:W-:Y:S11]  /*5cd0*/  @!P4 BRA `(.L_x_124) ;  /* 0x000000000014c947 */ /* 0x000ff60003800000 */
[----:B------:R-:W-:Y:S02]  /*5ce0*/  LOP3.LUT P0, RZ, R95, 0xff, RZ, 0xc0, !PT ;  /* 0x000000ff5fff7812 */ /* 0x000fe4000780c0ff */
[----:B------:R-:W-:Y:S04]  /*5cf0*/  PLOP3.LUT P5, PT, PT, PT, UP0, 0x80, 0x8 ;  /* 0x000000000008781c */ /* 0x000fe80003faf008 */
[----:B------:R-:W-:Y:S07]  /*5d00*/  PLOP3.LUT P5, PT, P5, PT, PT, 0x8, 0x80 ;  /* 0x000000000080781c */ /* 0x000fee0002fae170 */
[----:B------:R-:W-:Y:S11]  /*5d10*/  @P0 FSETP.EQ.AND P5, PT, R49, RZ, PT ;  /* 0x000000ff3100020b */ /* 0x000ff60003fa2000 */
[----:B------:R-:W-:Y:S02]  /*5d20*/  @!UPT UIADD3 URZ, UPT, UPT, URZ, URZ, URZ ;  /* 0x000000fffffff290 */ /* 0x000fe4000fffe0ff */
.L_x_124:
[----:B------:R-:W4:Y:S01]  /*5d30*/  SYNCS.PHASECHK.TRANS64.TRYWAIT P4, [UR6+0x248], R26 ;  /* 0x0002481aff0075a7 */ /* 0x000f220008081106 */
[----:B------:R-:W-:Y:S01]  /*5d40*/  @P3 SHF.R.U32.HI R27, RZ, 0x10, R21 ;  /* 0x00000010ff1b3819 */ /* 0x000fe20000011615 */
[----:B------:R-:W-:Y:S01]  /*5d50*/  VIADD R29, R29, 0x1 ;  /* 0x000000011d1d7836 */ /* 0x000fe20000000000 */
[----:B------:R-:W5:Y:S08]  /*5d60*/  LDC.64 R14, c[0x0][0xb10] ;  /* 0x0002c400ff0e7b82 */ /* 0x000f700000000a00 */
[----:B------:R-:W1:Y:S08]  /*5d70*/  LDC.64 R10, c[0x0][0xb18] ;  /* 0x0002c600ff0a7b82 */ /* 0x000e700000000a00 */
[----:B--2---:R-:W2:Y:S08]  /*5d80*/  @!P1 LDC R0, c[0x0][0xb20] ;  /* 0x0002c800ff009b82 */ /* 0x004eb00000000800 */
[----:B------:R-:W3:Y:S01]  /*5d90*/  @!P1 LDC R3, c[0x0][0xb0c] ;  /* 0x0002c300ff039b82 */ /* 0x000ee20000000800 */
[----:B-----5:R-:W-:Y:S05]  /*5da0*/  @!P1 IMAD.HI.U32 R14, R13, R14, RZ ;  /* 0x0000000e0d0e9227 */ /* 0x020fea00078e00ff */
[----:B------:R-:W-:Y:S01]  /*5db0*/  @!P1 SHF.R.U32.HI R14, RZ, R15, R14 ;  /* 0x0000000fff0e9219 */ /* 0x000fe2000001160e */
[----:B-1----:R-:W-:Y:S01]  /*5dc0*/  @!P1 IMAD.HI.U32 R11, R8, R11, RZ ;  /* 0x0000000b080b9227 */ /* 0x002fe200078e00ff */
[----:B------:R-:W-:Y:S04]  /*5dd0*/  @!P1 ISETP.NE.AND P0, PT, R10, 0x1, PT ;  /* 0x000000010a00980c */ /* 0x000fe80003f05270 */
[----:B--2---:R-:W-:Y:S02]  /*5de0*/  @!P1 SHF.R.U32.HI R9, RZ, R0, R11 ;  /* 0x00000000ff099219 */ /* 0x004fe4000001160b */
[----:B---3--:R-:W-:Y:S02]  /*5df0*/  @!P1 ISETP.NE.AND P2, PT, R3, 0x1, PT ;  /* 0x000000010300980c */ /* 0x008fe40003f45270 */
[----:B------:R-:W-:Y:S02]  /*5e00*/  @!P1 SEL R9, R8, R9, !P0 ;  /* 0x0000000908099207 */ /* 0x000fe40004000000 */
[----:B------:R-:W-:Y:S02]  /*5e10*/  ELECT P0, URZ, PT ;  /* 0x0000000000ff782f */ /* 0x000fe40003800000 */
[----:B------:R-:W-:Y:S05]  /*5e20*/  @!P1 SEL R14, R13, R14, !P2 ;  /* 0x0000000e0d0e9207 */ /* 0x000fea0005000000 */
[----:B------:R-:W-:Y:S02]  /*5e30*/  @!P1 IMAD.IADD R0, R9, 0x1, -R14 ;  /* 0x0000000109009824 */ /* 0x000fe400078e0a0e */
[----:B------:R-:W-:Y:S02]  /*5e40*/  @!P1 IMAD.IADD R9, R14, 0x1, -R9 ;  /* 0x000000010e099824 */ /* 0x000fe400078e0a09 */
[----:B------:R-:W-:Y:S02]  /*5e50*/  @!P1 IMAD R13, R0, R3, R13 ;  /* 0x00000003000d9224 */ /* 0x000fe400078e020d */
[----:B------:R-:W-:Y:S01]  /*5e60*/  @!P1 IMAD R8, R9, R10, R8 ;  /* 0x0000000a09089224 */ /* 0x000fe200078e0208 */
[----:B----4-:R-:W-:Y:S06]  /*5e70*/  @!P4 BRA `(.L_x_125) ;  /* 0x0000003000e8c947 */ /* 0x010fec0003800000 */
.L_x_244:
[----:B------:R-:W-:Y:S01]  /*5e80*/  PLOP3.LUT P5, PT, P5, P0, PT, 0xf2, 0x2f ;  /* 0x00000000002f781c */ /* 0x000fe20002fa1e72 */
[----:B------:R-:W-:Y:S01]  /*5e90*/  UMOV UR14, 0x0 ;  /* 0x00000000000e7882 */ /* 0x000fe20000000000 */
[----:B------:R-:W-:Y:S01]  /*5ea0*/  LOP3.LUT R30, R30, 0x1, RZ, 0x3c, !PT ;  /* 0x000000011e1e7812 */ /* 0x000fe200078e3cff */
[----:B------:R-:W-:Y:S01]  /*5eb0*/  UMOV UR15, 0x10000000 ;  /* 0x10000000000f7882 */ /* 0x000fe20000000000 */
[----:B------:R-:W-:Y:S01]  /*5ec0*/  UMOV UR12, UR36 ;  /* 0x00000024000c7c82 */ /* 0x000fe20008000000 */
[----:B------:R-:W-:Y:S08]  /*5ed0*/  @P3 R2UR UR36, R27 ;  /* 0x000000001b2432ca */ /* 0x000ff000000e0000 */
[----:B-1----:R-:W-:Y:S01]  /*5ee0*/  @!P5 IADD3 R3, P0, PT, R32, 0x580, RZ ;  /* 0x000005802003d810 */ /* 0x002fe20007f1e0ff */
[----:B------:R-:W-:Y:S01]  /*5ef0*/  @!P5 IMAD.SHL.U32 R94, R94, 0x40, RZ ;  /* 0x000000405e5ed824 */ /* 0x000fe200078e00ff */
[----:B------:R-:W-:Y:S01]  /*5f00*/  VOTEU.ALL UP1, P5 ;  /* 0x0000000000ff7886 */ /* 0x000fe20002820000 */
[----:B------:R-:W-:Y:S01]  /*5f10*/  @!P5 IMAD.SHL.U32 R93, R93, 0x40, RZ ;  /* 0x000000405d5dd824 */ /* 0x000fe200078e00ff */
[----:B------:R-:W-:Y:S01]  /*5f20*/  @!P5 R2UR UR9, R3 ;  /* 0x000000000309d2ca */ /* 0x000fe200000e0000 */
[----:B------:R-:W-:Y:S01]  /*5f30*/  @!P5 IMAD.X R0, RZ, RZ, R33, P0 ;  /* 0x000000ffff00d224 */ /* 0x000fe200000e0621 */
[----:B------:R-:W-:Y:S01]  /*5f40*/  @!P5 R2UR UR10, R94 ;  /* 0x000000005e0ad2ca */ /* 0x000fe200000e0000 */
[----:B------:R-:W-:Y:S01]  /*5f50*/  IMAD.IADD R94, R8, 0x1, R81 ;  /* 0x00000001085e7824 */ /* 0x000fe200078e0251 */
[----:B------:R-:W-:Y:S01]  /*5f60*/  @!P5 R2UR UR11, R93 ;  /* 0x000000005d0bd2ca */ /* 0x000fe200000e0000 */
[----:B------:R-:W-:Y:S01]  /*5f70*/  IMAD.IADD R93, R13, 0x1, R92 ;  /* 0x000000010d5d7824 */ /* 0x000fe200078e025c */
[----:B------:R-:W-:Y:S02]  /*5f80*/  @!P5 R2UR UR8, R0 ;  /* 0x000000000008d2ca */ /* 0x000fe400000e0000 */
[C---:B------:R-:W-:Y:S04]  /*5f90*/  ISETP.NE.AND P0, PT, R29.reuse, 0x2, PT ;  /* 0x000000021d00780c */ /* 0x040fe80003f05270 */
[----:B------:R-:W-:Y:S01]  /*5fa0*/  SEL R3, RZ, 0x1, P0 ;  /* 0x00000001ff037807 */ /* 0x000fe20000000000 */
[----:B------:R-:W-:Y:S01]  /*5fb0*/  IMAD.U32 R10, RZ, RZ, UR9 ;  /* 0x00000009ff0a7e24 */ /* 0x000fe2000f8e00ff */
[----:B------:R-:W-:Y:S01]  /*5fc0*/  @!UP1 UIADD3 UR9, UPT, UPT, UR6, 0x240, URZ ;  /* 0x0000024006099890 */ /* 0x000fe2000fffe0ff */
[----:B------:R-:W-:Y:S02]  /*5fd0*/  SEL R29, R29, RZ, P0 ;  /* 0x000000ff1d1d7207 */ /* 0x000fe40000000000 */
[----:B------:R-:W-:Y:S02]  /*5fe0*/  LOP3.LUT R28, R28, R3, RZ, 0x3c, !PT ;  /* 0x000000031c1c7212 */ /* 0x000fe400078e3cff */
[----:B------:R-:W-:Y:S01]  /*5ff0*/  IMAD.U32 R11, RZ, RZ, UR8 ;  /* 0x00000008ff0b7e24 */ /* 0x000fe2000f8e00ff */
[----:B------:R-:W-:Y:S01]  /*6000*/  @!P5 R2UR UR16, R10 ;  /* 0x000000000a10d2ca */ /* 0x000fe200000e0000 */
[----:B------:R-:W-:Y:S01]  /*6010*/  @!UP1 UIADD3 UR8, UPT, UPT, UR6, 0x400, URZ ;  /* 0x0000040006089890 */ /* 0x000fe2000fffe0ff */
[----:B------:R-:W-:Y:S02]  /*6020*/  VOTEU.ALL UP1, P5 ;  /* 0x0000000000ff7886 */ /* 0x000fe40002820000 */
[----:B------:R-:W-:Y:S11]  /*6030*/  @!P5 R2UR UR17, R11 ;  /* 0x000000000b11d2ca */ /* 0x000ff600000e0000 */
[----:B------:R-:W-:Y:S02]  /*6040*/  @!UPT UIADD3 URZ, UPT, UPT, URZ, URZ, URZ ;  /* 0x000000fffffff290 */ /* 0x000fe4000fffe0ff */
[----:B------:R2:W-:Y:S01]  /*6050*/  @!UP1 UTMALDG.3D [UR8], [UR16], desc[UR14] ;  /* 0x00000e08100095b4 */ /* 0x0005e20008011000 */
[----:B------:R2:W-:Y:S01]  /*6060*/  @!P5 SYNCS.ARRIVE.TRANS64.RED.A0TR RZ, [UR6+0x240], R25 ;  /* 0x00024019ffffd9a7 */ /* 0x0005e20008300406 */
[----:B------:R-:W-:Y:S01]  /*6070*/  UPLOP3.LUT UP1, UPT, UPT, UPT, UPT, 0x80, 0x8 ;  /* 0x000000000008789c */ /* 0x000fe20003f2f070 */
[----:B------:R-:W-:Y:S01]  /*6080*/  SYNCS.ARRIVE.TRANS64.RED.A1T0 RZ, [UR37], RZ ;  /* 0x000000ffffff79a7 */ /* 0x000fe20008100425 */
[----:B------:R-:W-:Y:S09]  /*6090*/  @P3 BRA `(.L_x_126) ;  /* 0xfffffff400b43947 */ /* 0x000ff2000383ffff */
[----:B------:R-:W-:Y:S07]  /*60a0*/  MOV R0, UR6 ;  /* 0x0000000600007c02 */ /* 0x000fee0008000f00 */
.L_x_127:
[----:B-1----:R-:W-:-:S04]  /*60b0*/  SHF.L.U32 R3, R30, 0x1f, RZ ;  /* 0x0000001f1e037819 */ /* 0x002fc800000006ff */
[----:B------:R1:W3:Y:S03]  /*60c0*/  SYNCS.PHASECHK.TRANS64.TRYWAIT P0, [R0+URZ+0x248], R3 ;  /* 0x00024803000075a7 */ /* 0x0002e600080011ff */
[----:B---3--:R-:W-:Y:S05]  /*60d0*/  @!P0 NANOSLEEP.SYNCS 0x989680 ;  /* 0x009896800000895d */ /* 0x008fea0003900000 */
[----:B------:R-:W3:Y:S02]  /*60e0*/  @!P0 SYNCS.PHASECHK.TRANS64 P0, [R0+URZ+0x248], R3 ;  /* 0x00024803000085a7 */ /* 0x000ee400080010ff */
[----:B--23--:R-:W-:Y:S05]  /*60f0*/  @P0 EXIT ;  /* 0x000000000000094d */ /* 0x00cfea0003800000 */
[----:B------:R-:W-:Y:S05]  /*6100*/  BRA `(.L_x_127) ;  /* 0xfffffffc00e87947 */ /* 0x000fea000383ffff */
.L_x_118:
[----:B------:R-:W-:-:S06]  /*6110*/  UISETP.GE.AND UP1, UPT, UR10, 0x4, UPT ;  /* 0x000000040a00788c */ /* 0x000fcc000bf26270 */
[----:B------:R-:W-:-:S13]  /*6120*/  PLOP3.LUT P0, PT, PT, PT, UP1, 0x80, 0x8 ;  /* 0x000000000008781c */ /* 0x000fda0003f0f018 */
[----:B------:R-:W-:Y:S05]  /*6130*/  @!P0 EXIT ;  /* 0x000000000000894d */ /* 0x000fea0003800000 */
[----:B------:R-:W-:Y:S01]  /*6140*/  BAR.SYNC.DEFER_BLOCKING 0x6, 0xa0 ;  /* 0x0182800000007b1d */ /* 0x000fe20000010000 */
[C---:B------:R-:W-:Y:S01]  /*6150*/  IMAD.SHL.U32 R4, R103.reuse, 0x40, RZ ;  /* 0x0000004067047824 */ /* 0x040fe200078e00ff */
[----:B------:R-:W-:Y:S01]  /*6160*/  SHF.R.U32.HI R3, RZ, 0x1, R103 ;  /* 0x00000001ff037819 */ /* 0x000fe20000011667 */
[----:B------:R-:W-:Y:S01]  /*6170*/  IMAD.SHL.U32 R105, R106, 0x800, RZ ;  /* 0x000008006a697824 */ /* 0x000fe200078e00ff */
[----:B------:R-:W-:Y:S01]  /*6180*/  CS2R R108, SRZ ;  /* 0x00000000006c7805 */ /* 0x000fe2000001ff00 */
[C---:B------:R-:W-:Y:S01]  /*6190*/  IMAD.U32 R47, R103.reuse, 0x10000, RZ ;  /* 0x00010000672f7824 */ /* 0x040fe200078e00ff */
[----:B------:R-:W-:Y:S01]  /*61a0*/  UMOV UR43, 0x400 ;  /* 0x00000400002b7882 */ /* 0x000fe20000000000 */
[C---:B------:R-:W-:Y:S01]  /*61b0*/  LOP3.LUT R2, R4.reuse, 0x180, RZ, 0xc0, !PT ;  /* 0x0000018004027812 */ /* 0x040fe200078ec0ff */
[----:B------:R-:W-:Y:S01]  /*61c0*/  ULEA UR43, UR37, UR43, 0x18 ;  /* 0x0000002b252b7291 */ /* 0x000fe2000f8ec0ff */
[----:B------:R-:W1:Y:S01]  /*61d0*/  LDC R101, c[0x0][0x370] ;  /* 0x0000dc00ff657b82 */ /* 0x000e620000000800 */
[----:B------:R-:W-:Y:S01]  /*61e0*/  LOP3.LUT R4, R4, 0x640, RZ, 0xc0, !PT ;  /* 0x0000064004047812 */ /* 0x000fe200078ec0ff */
[----:B------:R-:W-:Y:S01]  /*61f0*/  IMAD.MOV.U32 R44, RZ, RZ, RZ ;  /* 0x000000ffff2c7224 */ /* 0x000fe200078e00ff */
[----:B------:R-:W-:Y:S01]  /*6200*/  LOP3.LUT R3, R2, 0x20, R3, 0xf8, !PT ;  /* 0x0000002002037812 */ /* 0x000fe200078ef803 */
[----:B------:R-:W-:Y:S01]  /*6210*/  IMAD.SHL.U32 R2, R103, 0x8, RZ ;  /* 0x0000000867027824 */ /* 0x000fe200078e00ff */
[----:B------:R-:W-:Y:S01]  /*6220*/  LOP3.LUT R105, R4, 0x800, R105, 0xf8, !PT ;  /* 0x0000080004697812 */ /* 0x000fe200078ef869 */
[----:B------:R-:W-:Y:S01]  /*6230*/  UIADD3 UR4, UPT, UPT, UR43, 0x1400, URZ ;  /* 0x000014002b047890 */ /* 0x000fe2000fffe0ff */
[----:B------:R-:W-:Y:S01]  /*6240*/  IMAD.MOV.U32 R110, RZ, RZ, RZ ;  /* 0x000000ffff6e7224 */ /* 0x000fe200078e00ff */
[----:B------:R-:W2:Y:S01]  /*6250*/  LDC R42, c[0x0][0xb0c] ;  /* 0x0002c300ff2a7b82 */ /* 0x000ea20000000800 */
[----:B------:R-:W-:Y:S01]  /*6260*/  LOP3.LUT R4, R3, 0x30, R2, 0x78, !PT ;  /* 0x0000003003047812 */ /* 0x000fe200078e7802 */
[----:B------:R-:W-:Y:S01]  /*6270*/  IMAD.SHL.U32 R2, R106, 0x200000, RZ ;  /* 0x002000006a027824 */ /* 0x000fe200078e00ff */
[----:B------:R-:W3:Y:S01]  /*6280*/  LDCU.64 UR46, c[0x0][0x348] ;  /* 0x00006900ff2e77ac */ /* 0x000ee20008000a00 */
[----:B------:R-:W-:Y:S01]  /*6290*/  IMAD.SHL.U32 R3, R103, 0x10, RZ ;  /* 0x0000001067037824 */ /* 0x000fe200078e00ff */
[----:B------:R-:W-:Y:S01]  /*62a0*/  LOP3.LUT R105, R105, R4, RZ, 0xfc, !PT ;  /* 0x0000000469697212 */ /* 0x000fe200078efcff */
[----:B------:R-:W-:Y:S01]  /*62b0*/  IMAD.MOV.U32 R114, RZ, RZ, RZ ;  /* 0x000000ffff727224 */ /* 0x000fe200078e00ff */
[----:B------:R-:W4:Y:S01]  /*62c0*/  LDS R0, [UR43+0x310] ;  /* 0x0003102bff007984 */ /* 0x000f220008000800 */
[----:B------:R-:W1:Y:S01]  /*62d0*/  LDC R100, c[0x0][0xb20] ;  /* 0x0002c800ff647b82 */ /* 0x000e620000000800 */
[----:B------:R-:W-:Y:S01]  /*62e0*/  LOP3.LUT R2, R2, 0x200000, RZ, 0xc0, !PT ;  /* 0x0020000002027812 */ /* 0x000fe200078ec0ff */
[----:B------:R-:W-:Y:S01]  /*62f0*/  VIADD R104, R105, UR43 ;  /* 0x0000002b69687c36 */ /* 0x000fe20008000000 */
[----:B------:R-:W-:Y:S01]  /*6300*/  LOP3.LUT R3, R3, 0x20, RZ, 0xc0, !PT ;  /* 0x0000002003037812 */ /* 0x000fe200078ec0ff */
[----:B------:R-:W-:Y:S01]  /*6310*/  IMAD.U32 R111, RZ, RZ, UR4 ;  /* 0x00000004ff6f7e24 */ /* 0x000fe2000f8e00ff */
[----:B------:R-:W-:Y:S01]  /*6320*/  LOP3.LUT R47, R2, 0x400000, R47, 0xf8, !PT ;  /* 0x00400000022f7812 */ /* 0x000fe200078ef82f */
[----:B------:R-:W1:Y:S01]  /*6330*/  LDCU.64 UR38, c[0x0][0x888] ;  /* 0x00011100ff2677ac */ /* 0x000e620008000a00 */
[----:B------:R-:W-:Y:S01]  /*6340*/  IADD3 R104, PT, PT, -R3, 0x400, R104 ;  /* 0x0000040003687810 */ /* 0x000fe20007ffe168 */
[----:B------:R-:W1:Y:S01]  /*6350*/  LDC R41, c[0x0][0xb30] ;  /* 0x0002cc00ff297b82 */ /* 0x000e620000000800 */
[----:B------:R-:W-:-:S07]  /*6360*/  UIADD3 UR42, UPT, UPT, UR43, 0x400, URZ ;  /* 0x000004002b2a7890 */ /* 0x000fce000fffe0ff */
[----:B------:R-:W1:Y:S08]  /*6370*/  LDC.64 R90, c[0x0][0xb10] ;  /* 0x0002c400ff5a7b82 */ /* 0x000e700000000a00 */
[----:B------:R-:W1:Y:S08]  /*6380*/  LDC.64 R38, c[0x0][0xb18] ;  /* 0x0002c600ff267b82 */ /* 0x000e700000000a00 */
[----:B------:R-:W1:Y:S01]  /*6390*/  LDC.64 R86, c[0x0][0x888] ;  /* 0x00022200ff567b82 */ /* 0x000e620000000a00 */
[----:B----4-:R-:W-:-:S07]  /*63a0*/  IMAD.IADD R47, R0, 0x1, R47 ;  /* 0x00000001002f7824 */ /* 0x010fce00078e022f */
[----:B------:R-:W4:Y:S08]  /*63b0*/  LDC.64 R36, c[0x0][0xb28] ;  /* 0x0002ca00ff247b82 */ /* 0x000f300000000a00 */
[----:B------:R-:W1:Y:S08]  /*63c0*/  LDC.64 R88, c[0x0][0x890] ;  /* 0x00022400ff587b82 */ /* 0x000e700000000a00 */
[----:B------:R-:W1:Y:S08]  /*63d0*/  LDC.64 R84, c[0x0][0x8b0] ;  /* 0x00022c00ff547b82 */ /* 0x000e700000000a00 */
[----:B------:R-:W1:Y:S08]  /*63e0*/  LDC.64 R82, c[0x0][0x8a8] ;  /* 0x00022a00ff527b82 */ /* 0x000e700000000a00 */
[----:B--23--:R-:W1:Y:S02]  /*63f0*/  LDC R102, c[0x0][0x374] ;  /* 0x0000dd00ff667b82 */ /* 0x00ce640000000800 */
.L_x_146:
[C---:B------:R-:W-:Y:S02]  /*6400*/  LEA R0, R114.reuse, UR43, 0x3 ;  /* 0x0000002b72007c11 */ /* 0x040fe4000f8e18ff */
[----:B------:R-:W-:Y:S02]  /*6410*/  SHF.L.U32 R3, R109, 0x1f, RZ ;  /* 0x0000001f6d037819 */ /* 0x000fe400000006ff */
[----:B------:R-:W-:Y:S02]  /*6420*/  LEA R16, R114, UR43, 0x4 ;  /* 0x0000002b72107c11 */ /* 0x000fe4000f8e20ff */
[----:B--2---:R-:W2:Y:S02]  /*6430*/  SYNCS.PHASECHK.TRANS64.TRYWAIT P0, [R0+URZ+0x260], R3 ;  /* 0x00026003000075a7 */ /* 0x004ea400080011ff */
[----:B--2-4-:R-:W-:Y:S05]  /*6440*/  @!P0 BRA `(.L_x_128) ;  /* 0x0000002c008c8947 */ /* 0x014fea0003800000 */
.L_x_245:
[----:B------:R-:W3:Y:S01]  /*6450*/  LDC.64 R12, c[0x0][0xb10] ;  /* 0x0002c400ff0c7b82 */ /* 0x000ee20000000a00 */
[----:B------:R-:W4:Y:S01]  /*6460*/  LDS.128 R16, [R16+0x2f0] ;  /* 0x0002f00010107984 */ /* 0x000f220000000c00 */
[----:B-1----:R-:W-:Y:S01]  /*6470*/  ISETP.NE.AND P1, PT, R41, 0x1, PT ;  /* 0x000000012900780c */ /* 0x002fe20003f25270 */
[----:B--2---:R-:W-:Y:S01]  /*6480*/  VIADD R0, R0, 0x270 ;  /* 0x0000027000007836 */ /* 0x004fe20000000000 */
[----:B------:R-:W-:Y:S04]  /*6490*/  ISETP.GE.AND P0, PT, R40, 0x1, PT ;  /* 0x000000012800780c */ /* 0x000fe80003f06270 */
[----:B------:R-:W1:Y:S01]  /*64a0*/  LDC.64 R10, c[0x0][0xb18] ;  /* 0x0002c600ff0a7b82 */ /* 0x000e620000000a00 */
[----:B------:R-:W-:Y:S01]  /*64b0*/  PRMT R0, RZ, 0x654, R0 ;  /* 0x00000654ff007816 */ /* 0x000fe20000000000 */
[----:B------:R-:W-:Y:S01]  /*64c0*/  @!PT LDS RZ, [RZ] ;  /* 0x00000000fffff984 */ /* 0x000fe20000000800 */
[----:B------:R-:W-:Y:S01]  /*64d0*/  @!PT LDS RZ, [RZ] ;  /* 0x00000000fffff984 */ /* 0x000fe20000000800 */
[----:B------:R-:W-:Y:S01]  /*64e0*/  @!PT LDS RZ, [RZ] ;  /* 0x00000000fffff984 */ /* 0x000fe20000000800 */
[----:B------:R-:W-:Y:S01]  /*64f0*/  @!PT LDS RZ, [RZ] ;  /* 0x00000000fffff984 */ /* 0x000fe20000000800 */
[----:B------:R2:W-:Y:S06]  /*6500*/  MEMBAR.ALL.CTA ;  /* 0x0000000000007992 */ /* 0x0005ec0000008000 */
[----:B--2---:R-:W2:Y:S01]  /*6510*/  FENCE.VIEW.ASYNC.S ;  /* 0x00000000000073c6 */ /* 0x004ea20000000000 */
[----:B------:R-:W1:Y:S08]  /*6520*/  @!P1 LDC R14, c[0x0][0xb20] ;  /* 0x0002c800ff0e9b82 */ /* 0x000e700000000800 */
[----:B------:R-:W1:Y:S01]  /*6530*/  @!P1 LDC R9, c[0x0][0xb0c] ;  /* 0x0002c300ff099b82 */ /* 0x000e620000000800 */
[----:B--2---:R2:W-:Y:S01]  /*6540*/  SYNCS.ARRIVE.TRANS64.RED.A1T0 RZ, [R0+URZ], RZ ;  /* 0x000000ff00ff79a7 */ /* 0x0045e200081004ff */
[----:B----4-:R-:W-:Y:S04]  /*6550*/  LOP3.LUT P4, RZ, R18, 0x1, RZ, 0xc0, !PT ;  /* 0x0000000112ff7812 */ /* 0x010fe8000788c0ff */
[----:B------:R-:W-:Y:S09]  /*6560*/  P2R R112, PR, RZ, 0x10 ;  /* 0x00000010ff707803 */ /* 0x000ff20000000000 */
[----:B------:R-:W-:Y:S02]  /*6570*/  @P4 MOV R45, R16 ;  /* 0x00000010002d4202 */ /* 0x000fe40000000f00 */
[----:B------:R-:W-:Y:S01]  /*6580*/  @P4 LOP3.LUT R43, R17, 0xffff, RZ, 0xc0, !PT ;  /* 0x0000ffff112b4812 */ /* 0x000fe200078ec0ff */
[----:B--23--:R-:W-:Y:S06]  /*6590*/  @!P0 BRA `(.L_x_129) ;  /* 0x0000000000a48947 */ /* 0x00cfec0003800000 */
[----:B------:R-:W-:Y:S01]  /*65a0*/  IMAD.HI.U32 R21, R102, R39, RZ ;  /* 0x0000002766157227 */ /* 0x000fe200078e00ff */
[----:B------:R-:W-:Y:S02]  /*65b0*/  ISETP.NE.AND P0, PT, R38, 0x1, PT ;  /* 0x000000012600780c */ /* 0x000fe40003f05270 */
[----:B------:R-:W-:Y:S01]  /*65c0*/  ISETP.NE.AND P2, PT, R40, 0x1, PT ;  /* 0x000000012800780c */ /* 0x000fe20003f45270 */
[----:B------:R-:W-:Y:S01]  /*65d0*/  IMAD.HI.U32 R20, R101, R90, RZ ;  /* 0x0000005a65147227 */ /* 0x000fe200078e00ff */
[----:B------:R-:W-:Y:S02]  /*65e0*/  SHF.R.U32.HI R21, RZ, R100, R21 ;  /* 0x00000064ff157219 */ /* 0x000fe40000011615 */
[----:B------:R-:W-:Y:S01]  /*65f0*/  ISETP.NE.AND P3, PT, R42, 0x1, PT ;  /* 0x000000012a00780c */ /* 0x000fe20003f65270 */
[----:B------:R-:W-:Y:S01]  /*6600*/  IMAD.HI.U32 R24, R45, R90, RZ ;  /* 0x0000005a2d187227 */ /* 0x000fe200078e00ff */
[----:B------:R-:W-:Y:S02]  /*6610*/  SHF.R.U32.HI R20, RZ, R91, R20 ;  /* 0x0000005bff147219 */ /* 0x000fe40000011614 */
[----:B------:R-:W-:Y:S01]  /*6620*/  SEL R3, R102, R21, !P0 ;  /* 0x0000001566037207 */ /* 0x000fe20004000000 */
[----:B------:R-:W-:Y:S01]  /*6630*/  IMAD.HI.U32 R21, R43, R39, RZ ;  /* 0x000000272b157227 */ /* 0x000fe200078e00ff */
[----:B------:R-:W-:Y:S02]  /*6640*/  SEL R7, R101, R20, !P3 ;  /* 0x0000001465077207 */ /* 0x000fe40005800000 */
[----:B------:R-:W-:Y:S01]  /*6650*/  SHF.R.U32.HI R24, RZ, R91, R24 ;  /* 0x0000005bff187219 */ /* 0x000fe20000011618 */
[-C--:B------:R-:W-:Y:S04]  /*6660*/  IMAD.HI.U32 R20, R3, R36.reuse, RZ ;  /* 0x0000002403147227 */ /* 0x080fe800078e00ff */
[----:B------:R-:W-:Y:S01]  /*6670*/  IMAD.HI.U32 R22, R7, R36, RZ ;  /* 0x0000002407167227 */ /* 0x000fe200078e00ff */
[-C--:B------:R-:W-:Y:S02]  /*6680*/  @P2 SHF.R.U32.HI R3, RZ, R37.reuse, R20 ;  /* 0x00000025ff032219 */ /* 0x080fe40000011614 */
[----:B------:R-:W-:Y:S02]  /*6690*/  SHF.R.U32.HI R20, RZ, R100, R21 ;  /* 0x00000064ff147219 */ /* 0x000fe40000011615 */
[----:B------:R-:W-:Y:S01]  /*66a0*/  @P2 SHF.R.U32.HI R7, RZ, R37, R22 ;  /* 0x00000025ff072219 */ /* 0x000fe20000011616 */
[C---:B------:R-:W-:Y:S01]  /*66b0*/  IMAD R2, R40.reuse, R3, RZ ;  /* 0x0000000328027224 */ /* 0x040fe200078e02ff */
[----:B------:R-:W-:Y:S02]  /*66c0*/  SEL R5, R43, R20, !P0 ;  /* 0x000000142b057207 */ /* 0x000fe40004000000 */
[----:B------:R-:W-:Y:S01]  /*66d0*/  SEL R3, R45, R24, !P3 ;  /* 0x000000182d037207 */ /* 0x000fe20005800000 */
[----:B------:R-:W-:Y:S01]  /*66e0*/  IMAD R4, R40, R7, RZ ;  /* 0x0000000728047224 */ /* 0x000fe200078e02ff */
[C---:B------:R-:W-:Y:S01]  /*66f0*/  ISETP.GE.AND P0, PT, R5.reuse, R2, PT ;  /* 0x000000020500720c */ /* 0x040fe20003f06270 */
[----:B------:R-:W-:Y:S03]  /*6700*/  IMAD.HI.U32 R6, R5, R36, RZ ;  /* 0x0000002405067227 */ /* 0x000fe600078e00ff */
[----:B------:R-:W-:Y:S01]  /*6710*/  ISETP.GE.OR P0, PT, R3, R4, P0 ;  /* 0x000000040300720c */ /* 0x000fe20000706670 */
[----:B------:R-:W-:Y:S01]  /*6720*/  IMAD.MOV R4, RZ, RZ, -R3 ;  /* 0x000000ffff047224 */ /* 0x000fe200078e0a03 */
[-C--:B------:R-:W-:Y:S03]  /*6730*/  SHF.R.U32.HI R6, RZ, R37.reuse, R6 ;  /* 0x00000025ff067219 */ /* 0x080fe60000011606 */
[----:B------:R-:W-:Y:S01]  /*6740*/  IMAD R45, R42, R4, R45 ;  /* 0x000000042a2d7224 */ /* 0x000fe200078e022d */
[----:B------:R-:W-:Y:S05]  /*6750*/  SEL R15, R5, R6, !P2 ;  /* 0x00000006050f7207 */ /* 0x000fea0005000000 */
[----:B------:R-:W-:Y:S02]  /*6760*/  IMAD.MOV R6, RZ, RZ, -R15 ;  /* 0x000000ffff067224 */ /* 0x000fe400078e0a0f */
[C---:B------:R-:W-:Y:S04]  /*6770*/  @!P0 IMAD.HI.U32 R2, R3.reuse, R36, RZ ;  /* 0x0000002403028227 */ /* 0x040fe800078e00ff */
[----:B------:R-:W-:Y:S01]  /*6780*/  IMAD R6, R40, R6, R5 ;  /* 0x0000000628067224 */ /* 0x000fe200078e0205 */
[----:B------:R-:W-:Y:S04]  /*6790*/  @!P0 SHF.R.U32.HI R2, RZ, R37, R2 ;  /* 0x00000025ff028219 */ /* 0x000fe80000011602 */
[----:B------:R-:W-:Y:S02]  /*67a0*/  @!P0 SEL R0, R3, R2, !P2 ;  /* 0x0000000203008207 */ /* 0x000fe40005000000 */
[----:B------:R-:W-:Y:S02]  /*67b0*/  IADD3 R2, PT, PT, -R5, RZ, RZ ;  /* 0x000000ff05027210 */ /* 0x000fe40007ffe1ff */
[----:B------:R-:W-:Y:S01]  /*67c0*/  @!P0 IADD3 R8, PT, PT, R15, -R0, RZ ;  /* 0x800000000f088210 */ /* 0x000fe20007ffe0ff */
[----:B------:R-:W-:Y:S02]  /*67d0*/  @!P0 IMAD R0, R7, R6, R0 ;  /* 0x0000000607008224 */ /* 0x000fe400078e0200 */
[----:B------:R-:W-:Y:S02]  /*67e0*/  IMAD R43, R38, R2, R43 ;  /* 0x00000002262b7224 */ /* 0x000fe400078e022b */
[----:B------:R-:W-:Y:S02]  /*67f0*/  @!P0 IMAD R5, R8, R40, R3 ;  /* 0x0000002808058224 */ /* 0x000fe400078e0203 */
[----:B------:R-:W-:Y:S04]  /*6800*/  @!P0 IMAD.MOV.U32 R3, RZ, RZ, R0 ;  /* 0x000000ffff038224 */ /* 0x000fe800078e0000 */
[----:B------:R-:W-:Y:S02]  /*6810*/  IMAD R45, R3, R42, R45 ;  /* 0x0000002a032d7224 */ /* 0x000fe400078e022d */
[----:B------:R-:W-:Y:S07]  /*6820*/  IMAD R43, R5, R38, R43 ;  /* 0x00000026052b7224 */ /* 0x000fee00078e022b */
.L_x_129:
[----:B------:R-:W-:Y:S01]  /*6830*/  @!P1 IMAD.HI.U32 R0, R45, R12, RZ ;  /* 0x0000000c2d009227 */ /* 0x000fe200078e00ff */
[----:B-1----:R-:W-:Y:S01]  /*6840*/  @!P1 ISETP.NE.AND P0, PT, R10, 0x1, PT ;  /* 0x000000010a00980c */ /* 0x002fe20003f05270 */
[----:B------:R-:W-:Y:S01]  /*6850*/  ULOP3.LUT UP0, URZ, UR42, 0x1b0, URZ, 0xc0, !UPT ;  /* 0x000001b02aff7892 */ /* 0x000fe2000f80c0ff */
[----:B------:R-:W-:Y:S01]  /*6860*/  @!P1 ISETP.NE.AND P2, PT, R9, 0x1, PT ;  /* 0x000000010900980c */ /* 0x000fe20003f45270 */
[----:B------:R-:W-:Y:S01]  /*6870*/  @!P1 IMAD.HI.U32 R3, R43, R11, RZ ;  /* 0x0000000b2b039227 */ /* 0x000fe200078e00ff */
[----:B------:R-:W-:Y:S02]  /*6880*/  @!P1 SHF.R.U32.HI R0, RZ, R13, R0 ;  /* 0x0000000dff009219 */ /* 0x000fe40000011600 */
[----:B------:R-:W-:Y:S01]  /*6890*/  @P4 SHF.R.U32.HI R107, RZ, 0x10, R17 ;  /* 0x00000010ff6b4819 */ /* 0x000fe20000011611 */
[----:B------:R-:W-:Y:S01]  /*68a0*/  VIADD R114, R114, 0x1 ;  /* 0x0000000172727836 */ /* 0x000fe20000000000 */
[----:B------:R-:W-:Y:S02]  /*68b0*/  @!P1 SHF.R.U32.HI R2, RZ, R14, R3 ;  /* 0x0000000eff029219 */ /* 0x000fe40000011603 */
[----:B------:R-:W-:Y:S02]  /*68c0*/  @!P1 SEL R3, R45, R0, !P2 ;  /* 0x000000002d039207 */ /* 0x000fe40005000000 */
[----:B------:R-:W-:Y:S05]  /*68d0*/  @!P1 SEL R2, R43, R2, !P0 ;  /* 0x000000022b029207 */ /* 0x000fea0004000000 */
[----:B------:R-:W-:Y:S02]  /*68e0*/  @!P1 IMAD.IADD R0, R2, 0x1, -R3 ;  /* 0x0000000102009824 */ /* 0x000fe400078e0a03 */
[----:B------:R-:W-:Y:S02]  /*68f0*/  @!P1 IMAD.IADD R2, R3, 0x1, -R2 ;  /* 0x0000000103029824 */ /* 0x000fe400078e0a02 */
[----:B------:R-:W-:Y:S02]  /*6900*/  @!P1 IMAD R45, R0, R9, R45 ;  /* 0x00000009002d9224 */ /* 0x000fe400078e022d */
[----:B------:R-:W-:Y:S01]  /*6910*/  @!P1 IMAD R43, R2, R10, R43 ;  /* 0x0000000a022b9224 */ /* 0x000fe200078e022b */
[----:B------:R-:W-:Y:S06]  /*6920*/  BRA.U !UP0, `(.L_x_130) ;  /* 0x0000000108407547 */ /* 0x000fec000b800000 */
[----:B------:R-:W1:Y:S01]  /*6930*/  LDCU.64 UR8, c[0x4][0x80] ;  /* 0x01001000ff0877ac */ /* 0x000e620008000a00 */
[----:B------:R-:W-:Y:S01]  /*6940*/  MOV R3, 0x0 ;  /* 0x0000000000037802 */ /* 0x000fe20000000f00 */
[----:B------:R-:W-:Y:S02]  /*6950*/  HFMA2 R12, -RZ, RZ, 0, 5.9604644775390625e-08 ;  /* 0x00000001ff0c7431 */ /* 0x000fe400000001ff */
[----:B------:R-:W-:Y:S02]  /*6960*/  IMAD.MOV.U32 R8, RZ, RZ, 0x70 ;  /* 0x00000070ff087424 */ /* 0x000fe400078e00ff */
[----:B------:R-:W-:Y:S01]  /*6970*/  IMAD.MOV.U32 R13, RZ, RZ, RZ ;  /* 0x000000ffff0d7224 */ /* 0x000fe200078e00ff */
[----:B------:R-:W2:Y:S01]  /*6980*/  LDCU.64 UR6, c[0x4][0x88] ;  /* 0x01001100ff0677ac */ /* 0x000ea20008000a00 */
[----:B------:R-:W3:Y:S01]  /*6990*/  LDC.64 R2, c[0x4][R3] ;  /* 0x0100000003027b82 */ /* 0x000ee20000000a00 */
[----:B------:R-:W4:Y:S01]  /*69a0*/  LDCU.64 UR4, c[0x4][0x8] ;  /* 0x01000100ff0477ac */ /* 0x000f220008000a00 */
[----:B-1----:R-:W-:Y:S01]  /*69b0*/  MOV R5, UR9 ;  /* 0x0000000900057c02 */ /* 0x002fe20008000f00 */
[----:B------:R-:W-:Y:S01]  /*69c0*/  IMAD.U32 R4, RZ, RZ, UR8 ;  /* 0x00000008ff047e24 */ /* 0x000fe2000f8e00ff */
[----:B--2---:R-:W-:Y:S01]  /*69d0*/  MOV R7, UR7 ;  /* 0x0000000700077c02 */ /* 0x004fe20008000f00 */
[----:B------:R-:W-:Y:S01]  /*69e0*/  IMAD.U32 R6, RZ, RZ, UR6 ;  /* 0x00000006ff067e24 */ /* 0x000fe2000f8e00ff */
[----:B----4-:R-:W-:Y:S01]  /*69f0*/  MOV R11, UR5 ;  /* 0x00000005000b7c02 */ /* 0x010fe20008000f00 */
[----:B------:R-:W-:Y:S02]  /*6a00*/  IMAD.U32 R10, RZ, RZ, UR4 ;  /* 0x00000004ff0a7e24 */ /* 0x000fe4000f8e00ff */
[----:B------:R-:W-:Y:S07]  /*6a10*/  LEPC R20, `(.L_x_130) ;  /* 0x000000001014794e */ /* 0x000fee0000000000 */
[----:B---3-5:R-:W-:Y:S05]  /*6a20*/  CALL.ABS.NOINC R2 ;  /* 0x0000000002007343 */ /* 0x028fea0003c00000 */
.L_x_130:
[----:B------:R-:W-:Y:S01]  /*6a30*/  LOP3.LUT P0, RZ, R111, 0x1b0, RZ, 0xc0, !PT ;  /* 0x000001b06fff7812 */ /* 0x000fe2000780c0ff */
[----:B------:R-:W-:Y:S11]  /*6a40*/  BSSY.RECONVERGENT B6, `(.L_x_131) ;  /* 0x0000013000067945 */ /* 0x000ff60003800200 */
[----:B------:R-:W-:Y:S01]  /*6a50*/  @!UPT UIADD3 URZ, UPT, UPT, URZ, URZ, URZ ;  /* 0x000000fffffff290 */ /* 0x000fe2000fffe0ff */
[----:B------:R-:W-:Y:S05]  /*6a60*/  @!P0 BRA `(.L_x_132) ;  /* 0x0000000000408947 */ /* 0x000fea0003800000 */
        /* <DEDUP_REMOVED lines=16> */
.L_x_132:
[----:B------:R-:W-:Y:S05]  /*6b70*/  BSYNC.RECONVERGENT B6 ;  /* 0x0000000000067941 */ /* 0x000fea0003800200 */
.L_x_131:
[----:B------:R-:W-:Y:S02]  /*6b80*/  ISETP.NE.U32.AND P3, PT, R88, RZ, PT ;  /* 0x000000ff5800720c */ /* 0x000fe40003f65070 */
[----:B------:R-:W-:Y:S02]  /*6b90*/  ISETP.NE.U32.AND P2, PT, R84, RZ, PT ;  /* 0x000000ff5400720c */ /* 0x000fe40003f45070 */
[----:B------:R-:W-:Y:S02]  /*6ba0*/  ISETP.NE.AND.EX P3, PT, R89, RZ, PT, P3 ;  /* 0x000000ff5900720c */ /* 0x000fe40003f65330 */
[----:B------:R-:W-:Y:S02]  /*6bb0*/  PLOP3.LUT P0, PT, PT, PT, PT, 0x8, 0x80 ;  /* 0x000000000080781c */ /* 0x000fe40003f0e170 */
[----:B------:R-:W-:Y:S09]  /*6bc0*/  ISETP.NE.AND.EX P2, PT, R85, RZ, PT, P2 ;  /* 0x000000ff5500720c */ /* 0x000ff20003f45320 */
[----:B------:R-:W-:Y:S05]  /*6bd0*/  @!P3 BRA `(.L_x_133) ;  /* 0x00000000002cb947 */ /* 0x000fea0003800000 */
[----:B------:R-:W-:Y:S01]  /*6be0*/  ISETP.NE.U32.AND P1, PT, R86, RZ, PT ;  /* 0x000000ff5600720c */ /* 0x000fe20003f25070 */
[----:B------:R-:W-:Y:S03]  /*6bf0*/  IMAD.MOV.U32 R95, RZ, RZ, 0x1 ;  /* 0x00000001ff5f7424 */ /* 0x000fe600078e00ff */
[----:B------:R-:W-:Y:S11]  /*6c00*/  ISETP.NE.AND.EX P1, PT, R87, RZ, PT, P1 ;  /* 0x000000ff5700720c */ /* 0x000ff60003f25310 */
[----:B------:R-:W-:Y:S02]  /*6c10*/  @!UPT UIADD3 URZ, UPT, UPT, URZ, URZ, URZ ;  /* 0x000000fffffff290 */ /* 0x000fe4000fffe0ff */
[----:B------:R-:W1:Y:S01]  /*6c20*/  @P1 LDC.64 R2, c[0x0][0x888] ;  /* 0x00022200ff021b82 */ /* 0x000e620000000a00 */
[----:B------:R-:W-:Y:S04]  /*6c30*/  @P1 IMAD R0, R88, UR36, RZ ;  /* 0x0000002458001c24 */ /* 0x000fe8000f8e02ff */
[----:B-1----:R-:W-:Y:S04]  /*6c40*/  @P1 IMAD.WIDE R2, R0, 0x4, R2 ;  /* 0x0000000400021825 */ /* 0x002fe800078e0202 */
[----:B------:R-:W-:Y:S01]  /*6c50*/  HFMA2 R0, -RZ, RZ, 0, 5.9604644775390625e-08 ;  /* 0x00000001ff007431 */ /* 0x000fe200000001ff */
[----:B-----5:R1:W5:Y:S04]  /*6c60*/  @P1 LDG.E R49, desc[UR40][R2.64] ;  /* 0x0000002802311981 */ /* 0x020368000c1e1900 */
[----:B------:R-:W-:Y:S01]  /*6c70*/  @!P1 PRMT R95, R0, 0x7610, R95 ;  /* 0x00007610005f9816 */ /* 0x000fe2000000005f */
[----:B-1----:R-:W2:Y:S06]  /*6c80*/  @!P1 LDC R49, c[0x0][0x880] ;  /* 0x00022000ff319b82 */ /* 0x002eac0000000800 */
.L_x_133:
[----:B------:R-:W-:Y:S05]  /*6c90*/  @!P2 BRA `(.L_x_134) ;  /* 0x000000000020a947 */ /* 0x000fea0003800000 */
[----:B------:R-:W-:Y:S04]  /*6ca0*/  ISETP.NE.U32.AND P1, PT, R82, RZ, PT ;  /* 0x000000ff5200720c */ /* 0x000fe80003f25070 */
[----:B------:R-:W-:Y:S11]  /*6cb0*/  ISETP.NE.AND.EX P1, PT, R83, RZ, PT, P1 ;  /* 0x000000ff5300720c */ /* 0x000ff60003f25310 */
[----:B------:R-:W-:Y:S02]  /*6cc0*/  @!UPT UIADD3 URZ, UPT, UPT, URZ, URZ, URZ ;  /* 0x000000fffffff290 */ /* 0x000fe4000fffe0ff */
[----:B------:R-:W1:Y:S01]  /*6cd0*/  @P1 LDC.64 R2, c[0x0][0x8a8] ;  /* 0x00022a00ff021b82 */ /* 0x000e620000000a00 */
[----:B------:R-:W-:Y:S04]  /*6ce0*/  @P1 IMAD R0, R84, UR36, RZ ;  /* 0x0000002454001c24 */ /* 0x000fe8000f8e02ff */
[----:B-1----:R-:W-:Y:S05]  /*6cf0*/  @P1 IMAD.WIDE R2, R0, 0x4, R2 ;  /* 0x0000000400021825 */ /* 0x002fea00078e0202 */
[----:B-----5:R1:W5:Y:S02]  /*6d00*/  @P1 LDG.E R46, desc[UR40][R2.64] ;  /* 0x00000028022e1981 */ /* 0x020364000c1e1900 */
[----:B-1----:R-:W3:Y:S02]  /*6d10*/  @!P1 LDC R46, c[0x0][0x8a0] ;  /* 0x00022800ff2e9b82 */ /* 0x002ee40000000800 */
.L_x_134:
[----:B------:R-:W-:Y:S09]  /*6d20*/  UISETP.NE.AND UP0, UPT, UR44, URZ, UPT ;  /* 0x000000ff2c00728c */ /* 0x000ff2000bf05270 */
[----:B------:R-:W-:Y:S05]  /*6d30*/  BRA.U !UP0, `(.L_x_135) ;  /* 0x0000000108407547 */ /* 0x000fea000b800000 */
[----:B------:R-:W-:Y:S02]  /*6d40*/  ISETP.NE.U32.AND P4, PT, R88, RZ, PT ;  /* 0x000000ff5800720c */ /* 0x000fe40003f85070 */
[----:B------:R-:W-:Y:S02]  /*6d50*/  PLOP3.LUT P0, PT, PT, PT, PT, 0x80, 0x8 ;  /* 0x000000000008781c */ /* 0x000fe40003f0f070 */
[----:B------:R-:W-:Y:S11]  /*6d60*/  ISETP.NE.AND.EX P4, PT, R89, RZ, PT, P4 ;  /* 0x000000ff5900720c */ /* 0x000ff60003f85340 */
[----:B------:R-:W-:Y:S02]  /*6d70*/  @!UPT UIADD3 URZ, UPT, UPT, URZ, URZ, URZ ;  /* 0x000000fffffff290 */ /* 0x000fe4000fffe0ff */
[----:B------:R-:W-:Y:S01]  /*6d80*/  @P4 LOP3.LUT P1, RZ, R95, 0xff, RZ, 0xc0, !PT ;  /* 0x000000ff5fff4812 */ /* 0x000fe2000782c0ff */
[----:B------:R-:W1:Y:S03]  /*6d90*/  @P4 LDC.64 R2, c[0x0][0x888] ;  /* 0x00022200ff024b82 */ /* 0x000e660000000a00 */
[----:B------:R-:W-:Y:S02]  /*6da0*/  @P4 PLOP3.LUT P0, PT, P1, PT, PT, 0x80, 0x8 ;  /* 0x000000000008481c */ /* 0x000fe40000f0f070 */
[----:B--2--5:R-:W-:Y:S04]  /*6db0*/  @P4 FSETP.NEU.AND P1, PT, R49, RZ, PT ;  /* 0x000000ff3100420b */ /* 0x024fe80003f2d000 */
[----:B------:R-:W-:Y:S02]  /*6dc0*/  @P4 SEL R0, RZ, 0xffffffff, P1 ;  /* 0xffffffffff004807 */ /* 0x000fe40000800000 */
[----:B-1----:R-:W-:Y:S04]  /*6dd0*/  @P4 ISETP.NE.U32.AND P2, PT, R2, RZ, PT ;  /* 0x000000ff0200420c */ /* 0x002fe80003f45070 */
[----:B------:R-:W-:Y:S04]  /*6de0*/  @P4 ISETP.NE.AND.EX P2, PT, R3, RZ, PT, P2 ;  /* 0x000000ff0300420c */ /* 0x000fe80003f45320 */
[----:B------:R-:W-:Y:S02]  /*6df0*/  @!P0 SEL R0, RZ, 0xffffffff, P2 ;  /* 0xffffffffff008807 */ /* 0x000fe40001000000 */
[----:B------:R-:W-:Y:S02]  /*6e00*/  @!P4 FSETP.EQ.AND P0, PT, R49, RZ, PT ;  /* 0x000000ff3100c20b */ /* 0x000fe40003f02000 */
[----:B------:R-:W-:Y:S04]  /*6e10*/  @P4 LOP3.LUT R0, R0, 0x1, RZ, 0xc0, !PT ;  /* 0x0000000100004812 */ /* 0x000fe800078ec0ff */
[----:B------:R-:W-:Y:S11]  /*6e20*/  @P4 ISETP.EQ.U32.AND P0, PT, R0, 0x1, PT ;  /* 0x000000010000480c */ /* 0x000ff60003f02070 */
[----:B------:R-:W-:Y:S02]  /*6e30*/  @!UPT UIADD3 URZ, UPT, UPT, URZ, URZ, URZ ;  /* 0x000000fffffff290 */ /* 0x000fe4000fffe0ff */
.L_x_135:
[----:B------:R-:W-:Y:S01]  /*6e40*/  @!P0 SHF.L.U32 R0, R108, 0x1f, RZ ;  /* 0x0000001f6c008819 */ /* 0x000fe200000006ff */
[----:B------:R-:W-:Y:S01]  /*6e50*/  BSSY B1, `(.L_x_136) ;  /* 0x000002e000017945 */ /* 0x000fe20003800000 */
[C---:B------:R-:W-:Y:S01]  /*6e60*/  LEA R113, R44.reuse, UR43, 0x3 ;  /* 0x0000002b2c717c11 */ /* 0x040fe2000f8e18ff */
[----:B------:R-:W-:Y:S01]  /*6e70*/  IMAD R32, R44, 0x20, R47 ;  /* 0x000000202c207824 */ /* 0x000fe200078e022f */
[----:B------:R-:W1:Y:S01]  /*6e80*/  @!P0 SYNCS.PHASECHK.TRANS64.TRYWAIT P1, [UR43+0x240], R0 ;  /* 0x00024000ff0085a7 */ /* 0x000e62000802112b */
[----:B------:R-:W-:Y:S02]  /*6e90*/  SHF.L.U32 R2, R110, 0x1f, RZ ;  /* 0x0000001f6e027819 */ /* 0x000fe400000006ff */
[----:B------:R-:W-:Y:S02]  /*6ea0*/  CS2R R54, SRZ ;  /* 0x0000000000367805 */ /* 0x000fe4000001ff00 */
[----:B------:R-:W-:Y:S02]  /*6eb0*/  PLOP3.LUT P5, PT, PT, PT, PT, 0x8, 0x80 ;  /* 0x000000000080781c */ /* 0x000fe40003fae170 */
[----:B------:R-:W-:Y:S02]  /*6ec0*/  CS2R R52, SRZ ;  /* 0x0000000000347805 */ /* 0x000fe4000001ff00 */
[----:B------:R-:W-:Y:S02]  /*6ed0*/  CS2R R58, SRZ ;  /* 0x00000000003a7805 */ /* 0x000fe4000001ff00 */
[----:B------:R-:W-:Y:S01]  /*6ee0*/  CS2R R56, SRZ ;  /* 0x0000000000387805 */ /* 0x000fe2000001ff00 */
[----:B------:R4:W2:Y:S01]  /*6ef0*/  SYNCS.PHASECHK.TRANS64.TRYWAIT P4, [R113+URZ+0x280], R2 ;  /* 0x00028002710075a7 */ /* 0x0008a200080811ff */
[----:B-1----:R-:W-:Y:S01]  /*6f00*/  @!P0 PLOP3.LUT P5, PT, P1, PT, PT, 0x8, 0x80 ;  /* 0x000000000080881c */ /* 0x002fe20000fae170 */
[----:B------:R-:W-:Y:S01]  /*6f10*/  @!UPT UIADD3 URZ, UPT, UPT, URZ, URZ, URZ ;  /* 0x000000fffffff290 */ /* 0x000fe2000fffe0ff */
[----:B----4-:R-:W-:Y:S11]  /*6f20*/  @P0 BRA `(.L_x_137) ;  /* 0x0000000000800947 */ /* 0x010ff60003800000 */
[----:B------:R-:W-:Y:S01]  /*6f30*/  ISETP.NE.U32.AND P0, PT, RZ, UR38, PT ;  /* 0x00000026ff007c0c */ /* 0x000fe2000bf05070 */
[----:B------:R-:W-:Y:S01]  /*6f40*/  BSSY B0, `(.L_x_138) ;  /* 0x0000012000007945 */ /* 0x000fe20003800000 */
[----:B--2--5:R-:W-:Y:S02]  /*6f50*/  FSETP.NEU.AND P2, PT, R49, RZ, PT ;  /* 0x000000ff3100720b */ /* 0x024fe40003f4d000 */
[----:B------:R-:W-:Y:S02]  /*6f60*/  CS2R R58, SRZ ;  /* 0x00000000003a7805 */ /* 0x000fe4000001ff00 */
[----:B------:R-:W-:Y:S02]  /*6f70*/  ISETP.NE.AND.EX P0, PT, RZ, UR39, PT, P0 ;  /* 0x00000027ff007c0c */ /* 0x000fe4000bf05300 */
[----:B------:R-:W-:Y:S02]  /*6f80*/  CS2R R56, SRZ ;  /* 0x0000000000387805 */ /* 0x000fe4000001ff00 */
[----:B------:R-:W-:Y:S02]  /*6f90*/  LOP3.LUT P1, RZ, R95, 0xff, RZ, 0xc0, !PT ;  /* 0x000000ff5fff7812 */ /* 0x000fe4000782c0ff */
[----:B------:R-:W-:Y:S02]  /*6fa0*/  CS2R R54, SRZ ;  /* 0x0000000000367805 */ /* 0x000fe4000001ff00 */
[----:B------:R-:W-:Y:S02]  /*6fb0*/  SEL R0, RZ, 0xffffffff, P2 ;  /* 0xffffffffff007807 */ /* 0x000fe40001000000 */
[----:B------:R-:W-:Y:S02]  /*6fc0*/  CS2R R52, SRZ ;  /* 0x0000000000347805 */ /* 0x000fe4000001ff00 */
[----:B------:R-:W-:Y:S04]  /*6fd0*/  SEL R3, RZ, 0xffffffff, P0 ;  /* 0xffffffffff037807 */ /* 0x000fe80000000000 */
[----:B------:R-:W-:Y:S04]  /*6fe0*/  @P3 SEL R0, R3, R0, !P1 ;  /* 0x0000000003003207 */ /* 0x000fe80004800000 */
[----:B------:R-:W-:Y:S04]  /*6ff0*/  LOP3.LUT R0, R0, 0x1, RZ, 0xc0, !PT ;  /* 0x0000000100007812 */ /* 0x000fe800078ec0ff */
[----:B------:R-:W-:Y:S01]  /*7000*/  ISETP.NE.U32.AND P0, PT, R0, 0x1, PT ;  /* 0x000000010000780c */ /* 0x000fe20003f05070 */
[----:B------:R-:W-:Y:S01]  /*7010*/  @!UPT UIADD3 URZ, UPT, UPT, URZ, URZ, URZ ;  /* 0x000000fffffff290 */ /* 0x000fe2000fffe0ff */
[----:B------:R-:W-:Y:S11]  /*7020*/  @!P5 BRA `(.L_x_139) ;  /* 0x00000000000cd947 */ /* 0x000ff60003800000 */
[----:B------:R-:W-:Y:S04]  /*7030*/  SHF.L.U32 R3, R108, 0x1f, RZ ;  /* 0x0000001f6c037819 */ /* 0x000fe800000006ff */
[----:B------:R-:W1:Y:S02]  /*7040*/  SYNCS.PHASECHK.TRANS64.TRYWAIT P1, [UR43+0x240], R3 ;  /* 0x00024003ff0075a7 */ /* 0x000e64000802112b */
[----:B-1----:R-:W-:Y:S05]  /*7050*/  @!P1 BRA `(.L_x_140) ;  /* 0x00000020009c9947 */ /* 0x002fea0003800000 */
.L_x_139:
[----:B------:R-:W-:Y:S05]  /*7060*/  BSYNC B0 ;  /* 0x0000000000007941 */ /* 0x000fea0003800000 */
.L_x_138:
[----:B------:R4:W2:Y:S01]  /*7070*/  @P0 LDS.128 R56, [R105+UR43+0x400] ;  /* 0x0004002b69380984 */ /* 0x0008a20008000c00 */
[----:B------:R-:W-:Y:S01]  /*7080*/  UIADD3 UR4, UPT, UPT, UR43, 0x248, URZ ;  /* 0x000002482b047890 */ /* 0x000fe2000fffe0ff */
[----:B------:R-:W-:Y:S02]  /*7090*/  LOP3.LUT R108, R108, 0x1, RZ, 0x3c, !PT ;  /* 0x000000016c6c7812 */ /* 0x000fe400078e3cff */
[----:B------:R4:W1:Y:S01]  /*70a0*/  @P0 LDS.128 R52, [R104+0x10] ;  /* 0x0000100068340984 */ /* 0x0008620000000c00 */
[----:B------:R-:W-:Y:S01]  /*70b0*/  UPRMT UR4, UR37, 0x654, UR4 ;  /* 0x0000065425047896 */ /* 0x000fe20008000004 */
[----:B------:R-:W-:Y:S01]  /*70c0*/  @!PT LDS RZ, [RZ] ;  /* 0x00000000fffff984 */ /* 0x000fe20000000800 */
[----:B------:R-:W-:Y:S01]  /*70d0*/  @!PT LDS RZ, [RZ] ;  /* 0x00000000fffff984 */ /* 0x000fe20000000800 */
[----:B------:R-:W-:Y:S01]  /*70e0*/  @!PT LDS RZ, [RZ] ;  /* 0x00000000fffff984 */ /* 0x000fe20000000800 */
[----:B------:R-:W-:Y:S01]  /*70f0*/  @!PT LDS RZ, [RZ] ;  /* 0x00000000fffff984 */ /* 0x000fe20000000800 */
[----:B------:R5:W-:Y:S06]  /*7100*/  MEMBAR.ALL.CTA ;  /* 0x0000000000007992 */ /* 0x000bec0000008000 */
[----:B-----5:R-:W5:Y:S02]  /*7110*/  FENCE.VIEW.ASYNC.S ;  /* 0x00000000000073c6 */ /* 0x020f640000000000 */
[----:B-----5:R-:W-:Y:S03]  /*7120*/  SYNCS.ARRIVE.TRANS64.RED.A1T0 RZ, [UR4], RZ ;  /* 0x000000ffffff79a7 */ /* 0x020fe60008100404 */
.L_x_137:
[----:B------:R-:W-:Y:S05]  /*7130*/  BSYNC B1 ;  /* 0x0000000000017941 */ /* 0x000fea0003800000 */
.L_x_136:
[----:B-1----:R-:W-:Y:S04]  /*7140*/  SHF.R.U32.HI R3, RZ, 0x15, R32 ;  /* 0x00000015ff037819 */ /* 0x002fe80000011620 */
[----:B------:R-:W-:Y:S01]  /*7150*/  LOP3.LUT P0, RZ, R3, 0x3, R106, 0x48, !PT ;  /* 0x0000000303ff7812 */ /* 0x000fe2000780486a */
[----:B------:R-:W-:Y:S01]  /*7160*/  @!UPT UIADD3 URZ, UPT, UPT, URZ, URZ, URZ ;  /* 0x000000fffffff290 */ /* 0x000fe2000fffe0ff */
[----:B--2---:R-:W-:Y:S11]  /*7170*/  @P4 BRA `(.L_x_141) ;  /* 0x0000000000084947 */ /* 0x004ff60003800000 */
[----:B------:R-:W1:Y:S02]  /*7180*/  SYNCS.PHASECHK.TRANS64.TRYWAIT P1, [R113+URZ+0x280], R2 ;  /* 0x00028002710075a7 */ /* 0x000e6400080211ff */
[----:B-1----:R-:W-:Y:S05]  /*7190*/  @!P1 BRA `(.L_x_142) ;  /* 0x0000002000649947 */ /* 0x002fea0003800000 */
.L_x_141:
[----:B------:R-:W-:Y:S05]  /*71a0*/  @!P0 BRA `(.L_x_143) ;  /* 0x0000000000408947 */ /* 0x000fea0003800000 */
[----:B------:R-:W2:Y:S01]  /*71b0*/  LDCU.64 UR8, c[0x4][0x70] ;  /* 0x01000e00ff0877ac */ /* 0x000ea20008000a00 */
[----:B------:R-:W-:Y:S01]  /*71c0*/  MOV R3, 0x0 ;  /* 0x0000000000037802 */ /* 0x000fe20000000f00 */
[----:B------:R-:W-:Y:S02]  /*71d0*/  HFMA2 R12, -RZ, RZ, 0, 5.9604644775390625e-08 ;  /* 0x00000001ff0c7431 */ /* 0x000fe400000001ff */
[----:B------:R-:W-:Y:S02]  /*71e0*/  IMAD.MOV.U32 R8, RZ, RZ, 0x192 ;  /* 0x00000192ff087424 */ /* 0x000fe400078e00ff */
[----:B------:R-:W-:Y:S01]  /*71f0*/  IMAD.MOV.U32 R13, RZ, RZ, RZ ;  /* 0x000000ffff0d7224 */ /* 0x000fe200078e00ff */
[----:B------:R-:W3:Y:S01]  /*7200*/  LDCU.64 UR6, c[0x4][0x78] ;  /* 0x01000f00ff0677ac */ /* 0x000ee20008000a00 */
[----:B-1----:R-:W1:Y:S01]  /*7210*/  LDC.64 R2, c[0x4][R3] ;  /* 0x0100000003027b82 */ /* 0x002e620000000a00 */
[----:B------:R-:W4:Y:S01]  /*7220*/  LDCU.64 UR4, c[0x4][0x10] ;  /* 0x01000200ff0477ac */ /* 0x000f220008000a00 */
[----:B--2---:R-:W-:Y:S01]  /*7230*/  MOV R5, UR9 ;  /* 0x0000000900057c02 */ /* 0x004fe20008000f00 */
[----:B------:R-:W-:Y:S01]  /*7240*/  IMAD.U32 R4, RZ, RZ, UR8 ;  /* 0x00000008ff047e24 */ /* 0x000fe2000f8e00ff */
[----:B---3--:R-:W-:Y:S01]  /*7250*/  MOV R7, UR7 ;  /* 0x0000000700077c02 */ /* 0x008fe20008000f00 */
[----:B------:R-:W-:Y:S01]  /*7260*/  IMAD.U32 R6, RZ, RZ, UR6 ;  /* 0x00000006ff067e24 */ /* 0x000fe2000f8e00ff */
[----:B----4-:R-:W-:Y:S01]  /*7270*/  MOV R11, UR5 ;  /* 0x00000005000b7c02 */ /* 0x010fe20008000f00 */
[----:B------:R-:W-:Y:S02]  /*7280*/  IMAD.U32 R10, RZ, RZ, UR4 ;  /* 0x00000004ff0a7e24 */ /* 0x000fe4000f8e00ff */
[----:B------:R-:W-:Y:S07]  /*7290*/  LEPC R20, `(.L_x_143) ;  /* 0x000000001014794e */ /* 0x000fee0000000000 */
[----:B-1---5:R-:W-:Y:S05]  /*72a0*/  CALL.ABS.NOINC R2 ;  /* 0x0000000002007343 */ /* 0x022fea0003c00000 */
.L_x_143:
[----:B------:R-:W-:Y:S01]  /*72b0*/  LOP3.LUT P0, RZ, R103, 0x60, RZ, 0xc0, !PT ;  /* 0x0000006067ff7812 */ /* 0x000fe2000780c0ff */
[----:B------:R-:W-:Y:S05]  /*72c0*/  WARPSYNC.ALL ;  /* 0x0000000000007948 */ /* 0x000fea0003800000 */
[----:B------:R-:W-:Y:S01]  /*72d0*/  R2UR UR4, R32 ;  /* 0x00000000200472ca */ /* 0x000fe200000e0000 */
[----:B------:R-:W-:Y:S01]  /*72e0*/  BSSY.RECONVERGENT B0, `(.L_x_144) ;  /* 0x000009e000007945 */ /* 0x000fe20003800200 */
[-C--:B------:R-:W-:Y:S02]  /*72f0*/  F2FP.F16.E4M3.UNPACK_B R50, R56.reuse ;  /* 0x00000038ff32723e */ /* 0x080fe400020006ff */
[----:B------:R-:W-:Y:S02]  /*7300*/  F2FP.F16.E4M3.UNPACK_B R63, R56.H1 ;  /* 0x00000038ff3f723e */ /* 0x000fe400030006ff */
[-C--:B------:R-:W-:Y:S01]  /*7310*/  F2FP.F16.E4M3.UNPACK_B R56, R57.reuse ;  /* 0x00000039ff38723e */ /* 0x080fe200020006ff */
[--C-:B------:R-:W-:Y:S01]  /*7320*/  HADD2.F32 R48, -RZ, R50.reuse.H0_H0 ;  /* 0x20000032ff307230 */ /* 0x100fe20000004100 */
[----:B------:R-:W-:Y:S01]  /*7330*/  F2FP.F16.E4M3.UNPACK_B R57, R57.H1 ;  /* 0x00000039ff39723e */ /* 0x000fe200030006ff */
[----:B------:R-:W-:Y:S01]  /*7340*/  HADD2.F32 R50, -RZ, R50.H1_H1 ;  /* 0x30000032ff327230 */ /* 0x000fe20000004100 */
[-C--:B------:R-:W-:Y:S01]  /*7350*/  F2FP.F16.E4M3.UNPACK_B R66, R52.reuse ;  /* 0x00000034ff42723e */ /* 0x080fe200020006ff */
[--C-:B------:R-:W-:Y:S01]  /*7360*/  HADD2.F32 R51, -RZ, R63.reuse.H0_H0 ;  /* 0x2000003fff337230 */ /* 0x100fe20000004100 */
[----:B------:R-:W-:Y:S01]  /*7370*/  F2FP.F16.E4M3.UNPACK_B R68, R52.H1 ;  /* 0x00000034ff44723e */ /* 0x000fe200030006ff */
[----:B------:R-:W2:Y:S01]  /*7380*/  LDTM.x32 R4, tmem[UR4] ;  /* 0x00000004000479ee */ /* 0x000ea200082c0000 */
[----:B------:R-:W-:Y:S01]  /*7390*/  NOP ;  /* 0x0000000000007918 */ /* 0x000fe20000000000 */
[----:B-1----:R-:W-:Y:S01]  /*73a0*/  IADD3 R113, PT, PT, R113, 0x2a0, RZ ;  /* 0x000002a071717810 */ /* 0x002fe20007ffe0ff */
[--C-:B------:R-:W-:Y:S01]  /*73b0*/  HADD2.F32 R65, -RZ, R66.reuse.H0_H0 ;  /* 0x20000042ff417230 */ /* 0x100fe20000004100 */
[----:B------:R-:W-:Y:S01]  /*73c0*/  F2FP.F16.E4M3.UNPACK_B R61, R58 ;  /* 0x0000003aff3d723e */ /* 0x000fe200020006ff */
[----:B------:R-:W-:Y:S01]  /*73d0*/  HADD2.F32 R66, -RZ, R66.H1_H1 ;  /* 0x30000042ff427230 */ /* 0x000fe20000004100 */
[----:B------:R-:W-:Y:S01]  /*73e0*/  LOP3.LUT R113, R113, 0xfefffff8, RZ, 0xc0, !PT ;  /* 0xfefffff871717812 */ /* 0x000fe200078ec0ff */
[----:B------:R-:W-:Y:S01]  /*73f0*/  HADD2.F32 R52, -RZ, R63.H1_H1 ;  /* 0x3000003fff347230 */ /* 0x000fe20000004100 */
[-C--:B------:R-:W-:Y:S01]  /*7400*/  F2FP.F16.E4M3.UNPACK_B R70, R53.reuse ;  /* 0x00000035ff46723e */ /* 0x080fe200020006ff */
[----:B------:R-:W-:Y:S01]  /*7410*/  HADD2.F32 R67, -RZ, R68.H0_H0 ;  /* 0x20000044ff437230 */ /* 0x000fe20000004100 */
[----:B--2---:R1:W-:Y:S01]  /*7420*/  SYNCS.ARRIVE.TRANS64.RED.A1T0 RZ, [R113+URZ], RZ ;  /* 0x000000ff71ff79a7 */ /* 0x0043e200081004ff */
[----:B------:R-:W-:Y:S01]  /*7430*/  F2FP.F16.E4M3.UNPACK_B R72, R53.H1 ;  /* 0x00000035ff48723e */ /* 0x000fe200030006ff */
[----:B------:R-:W-:Y:S01]  /*7440*/  HADD2.F32 R53, -RZ, R56.H0_H0 ;  /* 0x20000038ff357230 */ /* 0x000fe20000004100 */
[-C--:B------:R-:W-:Y:S01]  /*7450*/  F2FP.F16.E4M3.UNPACK_B R74, R54.reuse ;  /* 0x00000036ff4a723e */ /* 0x080fe200020006ff */
[----:B------:R-:W-:Y:S01]  /*7460*/  HADD2.F32 R69, -RZ, R70.H0_H0 ;  /* 0x20000046ff457230 */ /* 0x000fe20000004100 */
[----:B------:R-:W-:Y:S01]  /*7470*/  F2FP.F16.E4M3.UNPACK_B R76, R54.H1 ;  /* 0x00000036ff4c723e */ /* 0x000fe200030006ff */
[----:B------:R-:W-:Y:S01]  /*7480*/  HADD2.F32 R54, -RZ, R56.H1_H1 ;  /* 0x30000038ff367230 */ /* 0x000fe20000004100 */
[----:B------:R-:W-:Y:S01]  /*7490*/  F2FP.F16.E4M3.UNPACK_B R60, R58.H1 ;  /* 0x0000003aff3c723e */ /* 0x000fe200030006ff */
[----:B------:R-:W-:Y:S01]  /*74a0*/  HADD2.F32 R58, -RZ, R61.H1_H1 ;  /* 0x3000003dff3a7230 */ /* 0x000fe20000004100 */
[----:B------:R-:W-:Y:S01]  /*74b0*/  F2FP.F16.E4M3.UNPACK_B R78, R55 ;  /* 0x00000037ff4e723e */ /* 0x000fe200020006ff */
[----:B------:R-:W-:Y:S01]  /*74c0*/  HADD2.F32 R71, -RZ, R70.H1_H1 ;  /* 0x30000046ff477230 */ /* 0x000fe20000004100 */
[----:B------:R-:W-:Y:S01]  /*74d0*/  F2FP.F16.E4M3.UNPACK_B R62, R59 ;  /* 0x0000003bff3e723e */ /* 0x000fe200020006ff */
[--C-:B------:R-:W-:Y:S01]  /*74e0*/  HADD2.F32 R73, -RZ, R74.reuse.H0_H0 ;  /* 0x2000004aff497230 */ /* 0x100fe20000004100 */
[----:B------:R-:W-:Y:S01]  /*74f0*/  F2FP.F16.E4M3.UNPACK_B R80, R55.H1 ;  /* 0x00000037ff50723e */ /* 0x000fe200030006ff */
[C---:B---3-5:R-:W-:Y:S01]  /*7500*/  FMUL R4, R46.reuse, R4 ;  /* 0x000000042e047220 */ /* 0x068fe20000400000 */
[C---:B------:R-:W-:Y:S01]  /*7510*/  FMUL R5, R46.reuse, R5 ;  /* 0x000000052e057220 */ /* 0x040fe20000400000 */
[C---:B------:R-:W-:Y:S01]  /*7520*/  FMUL R8, R46.reuse, R8 ;  /* 0x000000082e087220 */ /* 0x040fe20000400000 */
[C---:B------:R-:W-:Y:S01]  /*7530*/  FMUL R9, R46.reuse, R9 ;  /* 0x000000092e097220 */ /* 0x040fe20000400000 */
[C---:B------:R-:W-:Y:S01]  /*7540*/  FFMA R4, R49.reuse, R48, R4 ;  /* 0x0000003031047223 */ /* 0x040fe20000000004 */
[C---:B------:R-:W-:Y:S01]  /*7550*/  FFMA R5, R49.reuse, R50, R5 ;  /* 0x0000003231057223 */ /* 0x040fe20000000005 */
[C---:B------:R-:W-:Y:S01]  /*7560*/  FMUL R12, R46.reuse, R12 ;  /* 0x0000000c2e0c7220 */ /* 0x040fe20000400000 */
[C---:B------:R-:W-:Y:S01]  /*7570*/  FMUL R13, R46.reuse, R13 ;  /* 0x0000000d2e0d7220 */ /* 0x040fe20000400000 */
[C---:B------:R-:W-:Y:S01]  /*7580*/  FMUL R16, R46.reuse, R16 ;  /* 0x000000102e107220 */ /* 0x040fe20000400000 */
[C---:B------:R-:W-:Y:S01]  /*7590*/  FMUL R17, R46.reuse, R17 ;  /* 0x000000112e117220 */ /* 0x040fe20000400000 */
[C---:B------:R-:W-:Y:S01]  /*75a0*/  FMUL R20, R46.reuse, R20 ;  /* 0x000000142e147220 */ /* 0x040fe20000400000 */
[C---:B------:R-:W-:Y:S01]  /*75b0*/  FMUL R21, R46.reuse, R21 ;  /* 0x000000152e157220 */ /* 0x040fe20000400000 */
[C---:B------:R-:W-:Y:S01]  /*75c0*/  FMUL R0, R46.reuse, R24 ;  /* 0x000000182e007220 */ /* 0x040fe20000400000 */
[C---:B------:R-:W-:Y:S01]  /*75d0*/  FMUL R2, R46.reuse, R25 ;  /* 0x000000192e027220 */ /* 0x040fe20000400000 */
[----:B------:R-:W-:Y:S02]  /*75e0*/  HADD2.F32 R74, -RZ, R74.H1_H1 ;  /* 0x3000004aff4a7230 */ /* 0x000fe40000004100 */
[C---:B------:R-:W-:Y:S01]  /*75f0*/  FMUL R24, R46.reuse, R28 ;  /* 0x0000001c2e187220 */ /* 0x040fe20000400000 */
[C---:B------:R-:W-:Y:S01]  /*7600*/  FMUL R25, R46.reuse, R29 ;  /* 0x0000001d2e197220 */ /* 0x040fe20000400000 */
[--C-:B------:R-:W-:Y:S02]  /*7610*/  HADD2.F32 R77, -RZ, R78.reuse.H0_H0 ;  /* 0x2000004eff4d7230 */ /* 0x100fe40000004100 */
[C---:B------:R-:W-:Y:S01]  /*7620*/  FMUL R28, R46.reuse, R32 ;  /* 0x000000202e1c7220 */ /* 0x040fe20000400000 */
[----:B------:R-:W-:Y:S02]  /*7630*/  HADD2.F32 R78, -RZ, R78.H1_H1 ;  /* 0x3000004eff4e7230 */ /* 0x000fe40000004100 */
[C---:B------:R-:W-:Y:S01]  /*7640*/  FMUL R29, R46.reuse, R33 ;  /* 0x000000212e1d7220 */ /* 0x040fe20000400000 */
[C---:B------:R-:W-:Y:S01]  /*7650*/  FMUL R6, R46.reuse, R6 ;  /* 0x000000062e067220 */ /* 0x040fe20000400000 */
[C---:B------:R-:W-:Y:S01]  /*7660*/  FMUL R7, R46.reuse, R7 ;  /* 0x000000072e077220 */ /* 0x040fe20000400000 */
[--C-:B------:R-:W-:Y:S02]  /*7670*/  HADD2.F32 R55, -RZ, R57.reuse.H0_H0 ;  /* 0x20000039ff377230 */ /* 0x100fe40000004100 */
[C---:B------:R-:W-:Y:S01]  /*7680*/  FMUL R10, R46.reuse, R10 ;  /* 0x0000000a2e0a7220 */ /* 0x040fe20000400000 */
[C---:B------:R-:W-:Y:S01]  /*7690*/  FFMA R6, R49.reuse, R51, R6 ;  /* 0x0000003331067223 */ /* 0x040fe20000000006 */
[----:B------:R-:W-:Y:S02]  /*76a0*/  HADD2.F32 R56, -RZ, R57.H1_H1 ;  /* 0x30000039ff387230 */ /* 0x000fe40000004100 */
[C---:B------:R-:W-:Y:S01]  /*76b0*/  FFMA R7, R49.reuse, R52, R7 ;  /* 0x0000003431077223 */ /* 0x040fe20000000007 */
[C---:B------:R-:W-:Y:S01]  /*76c0*/  FFMA R8, R49.reuse, R53, R8 ;  /* 0x0000003531087223 */ /* 0x040fe20000000008 */
[C---:B------:R-:W-:Y:S01]  /*76d0*/  FFMA R9, R49.reuse, R54, R9 ;  /* 0x0000003631097223 */ /* 0x040fe20000000009 */
[----:B------:R-:W-:Y:S02]  /*76e0*/  HADD2.F32 R57, -RZ, R61.H0_H0 ;  /* 0x2000003dff397230 */ /* 0x000fe40000004100 */
[----:B------:R-:W-:Y:S01]  /*76f0*/  FFMA R10, R49, R55, R10 ;  /* 0x00000037310a7223 */ /* 0x000fe2000000000a */
[----:B------:R-:W-:Y:S01]  /*7700*/  F2FP.SATFINITE.RELU.E4M3.F32.PACK_AB_MERGE_C R96, R7, R6, RZ ;  /* 0x000000060760723e */ /* 0x000fe200048078ff */
[----:B------:R-:W-:Y:S02]  /*7710*/  HADD2.F32 R61, -RZ, R62.H0_H0 ;  /* 0x2000003eff3d7230 */ /* 0x000fe40000004100 */
[C---:B------:R-:W-:Y:S01]  /*7720*/  FMUL R11, R46.reuse, R11 ;  /* 0x0000000b2e0b7220 */ /* 0x040fe20000400000 */
[----:B------:R-:W-:Y:S01]  /*7730*/  F2FP.F16.E4M3.UNPACK_B R64, R59.H1 ;  /* 0x0000003bff40723e */ /* 0x000fe200030006ff */
[----:B------:R-:W-:Y:S01]  /*7740*/  HADD2.F32 R59, -RZ, R60.H0_H0 ;  /* 0x2000003cff3b7230 */ /* 0x000fe20000004100 */
[----:B------:R-:W-:Y:S01]  /*7750*/  F2FP.SATFINITE.RELU.E4M3.F32.PACK_AB_MERGE_C R96, R5, R4, R96 ;  /* 0x000000040560723e */ /* 0x000fe20004807860 */
[C---:B------:R-:W-:Y:S01]  /*7760*/  FFMA R11, R49.reuse, R56, R11 ;  /* 0x00000038310b7223 */ /* 0x040fe2000000000b */
[C---:B------:R-:W-:Y:S01]  /*7770*/  FFMA R12, R49.reuse, R57, R12 ;  /* 0x00000039310c7223 */ /* 0x040fe2000000000c */
[----:B------:R-:W-:Y:S01]  /*7780*/  FFMA R13, R49, R58, R13 ;  /* 0x0000003a310d7223 */ /* 0x000fe2000000000d */
[----:B------:R-:W-:Y:S02]  /*7790*/  HADD2.F32 R62, -RZ, R62.H1_H1 ;  /* 0x3000003eff3e7230 */ /* 0x000fe40000004100 */
[C---:B------:R-:W-:Y:S01]  /*77a0*/  FMUL R14, R46.reuse, R14 ;  /* 0x0000000e2e0e7220 */ /* 0x040fe20000400000 */
[----:B------:R-:W-:Y:S01]  /*77b0*/  HADD2.F32 R60, -RZ, R60.H1_H1 ;  /* 0x3000003cff3c7230 */ /* 0x000fe20000004100 */
[----:B------:R-:W-:Y:S01]  /*77c0*/  F2FP.SATFINITE.RELU.E4M3.F32.PACK_AB_MERGE_C R97, R11, R10, RZ ;  /* 0x0000000a0b61723e */ /* 0x000fe200048078ff */
[C---:B------:R-:W-:Y:S01]  /*77d0*/  FMUL R15, R46.reuse, R15 ;  /* 0x0000000f2e0f7220 */ /* 0x040fe20000400000 */
[--C-:B------:R-:W-:Y:S02]  /*77e0*/  HADD2.F32 R63, -RZ, R64.reuse.H0_H0 ;  /* 0x20000040ff3f7230 */ /* 0x100fe40000004100 */
[----:B------:R-:W-:Y:S01]  /*77f0*/  FFMA R14, R49, R59, R14 ;  /* 0x0000003b310e7223 */ /* 0x000fe2000000000e */
[----:B------:R-:W-:Y:S01]  /*7800*/  F2FP.SATFINITE.RELU.E4M3.F32.PACK_AB_MERGE_C R97, R9, R8, R97 ;  /* 0x000000080961723e */ /* 0x000fe20004807861 */
[C---:B------:R-:W-:Y:S01]  /*7810*/  FFMA R15, R49.reuse, R60, R15 ;  /* 0x0000003c310f7223 */ /* 0x040fe2000000000f */
[C---:B------:R-:W-:Y:S01]  /*7820*/  FFMA R16, R49.reuse, R61, R16 ;  /* 0x0000003d31107223 */ /* 0x040fe20000000010 */
[C---:B------:R-:W-:Y:S01]  /*7830*/  FFMA R17, R49.reuse, R62, R17 ;  /* 0x0000003e31117223 */ /* 0x040fe20000000011 */
[----:B------:R-:W-:Y:S02]  /*7840*/  HADD2.F32 R64, -RZ, R64.H1_H1 ;  /* 0x30000040ff407230 */ /* 0x000fe40000004100 */
[C---:B------:R-:W-:Y:S01]  /*7850*/  FMUL R18, R46.reuse, R18 ;  /* 0x000000122e127220 */ /* 0x040fe20000400000 */
[C---:B------:R-:W-:Y:S01]  /*7860*/  FMUL R19, R46.reuse, R19 ;  /* 0x000000132e137220 */ /* 0x040fe20000400000 */
[----:B------:R-:W-:Y:S02]  /*7870*/  HADD2.F32 R68, -RZ, R68.H1_H1 ;  /* 0x30000044ff447230 */ /* 0x000fe40000004100 */
[C---:B------:R-:W-:Y:S01]  /*7880*/  FMUL R22, R46.reuse, R22 ;  /* 0x000000162e167220 */ /* 0x040fe20000400000 */
[C---:B------:R-:W-:Y:S01]  /*7890*/  FFMA R18, R49.reuse, R63, R18 ;  /* 0x0000003f31127223 */ /* 0x040fe20000000012 */
[C---:B------:R-:W-:Y:S01]  /*78a0*/  FFMA R19, R49.reuse, R64, R19 ;  /* 0x0000004031137223 */ /* 0x040fe20000000013 */
[C---:B------:R-:W-:Y:S01]  /*78b0*/  FMUL R23, R46.reuse, R23 ;  /* 0x000000172e177220 */ /* 0x040fe20000400000 */
[C---:B------:R-:W-:Y:S01]  /*78c0*/  FFMA R20, R49.reuse, R65, R20 ;  /* 0x0000004131147223 */ /* 0x040fe20000000014 */
[C---:B------:R-:W-:Y:S01]  /*78d0*/  FFMA R21, R49.reuse, R66, R21 ;  /* 0x0000004231157223 */ /* 0x040fe20000000015 */
[--C-:B------:R-:W-:Y:S02]  /*78e0*/  HADD2.F32 R70, -RZ, R72.reuse.H0_H0 ;  /* 0x20000048ff467230 */ /* 0x100fe40000004100 */
[C---:B------:R-:W-:Y:S01]  /*78f0*/  FFMA R22, R49.reuse, R67, R22 ;  /* 0x0000004331167223 */ /* 0x040fe20000000016 */
[----:B------:R-:W-:Y:S02]  /*7900*/  HADD2.F32 R72, -RZ, R72.H1_H1 ;  /* 0x30000048ff487230 */ /* 0x000fe40000004100 */
[C---:B------:R-:W-:Y:S01]  /*7910*/  FMUL R3, R46.reuse, R26 ;  /* 0x0000001a2e037220 */ /* 0x040fe20000400000 */
        /* <DEDUP_REMOVED lines=16> */
[----:B------:R-:W-:Y:S01]  /*7a20*/  FFMA R31, R49, R76, R31 ;  /* 0x0000004c311f7223 */ /* 0x000fe2000000001f */
[----:B------:R-:W-:Y:S01]  /*7a30*/  FMUL R35, R46, R35 ;  /* 0x000000232e237220 */ /* 0x000fe20000400000 */
[----:B------:R-:W-:Y:S01]  /*7a40*/  F2FP.SATFINITE.RELU.E4M3.F32.PACK_AB_MERGE_C R98, R15, R14, RZ ;  /* 0x0000000e0f62723e */ /* 0x000fe200048078ff */
[----:B------:R-:W-:Y:S01]  /*7a50*/  FFMA R28, R49, R77, R28 ;  /* 0x0000004d311c7223 */ /* 0x000fe2000000001c */
[----:B------:R-:W-:Y:S01]  /*7a60*/  F2FP.SATFINITE.RELU.E4M3.F32.PACK_AB_MERGE_C R99, R19, R18, RZ ;  /* 0x000000121363723e */ /* 0x000fe200048078ff */
[C---:B------:R-:W-:Y:S01]  /*7a70*/  FFMA R29, R49.reuse, R78, R29 ;  /* 0x0000004e311d7223 */ /* 0x040fe2000000001d */
[C---:B------:R-:W-:Y:S01]  /*7a80*/  FFMA R30, R49.reuse, R79, R30 ;  /* 0x0000004f311e7223 */ /* 0x040fe2000000001e */
[----:B------:R-:W-:Y:S01]  /*7a90*/  FFMA R35, R49, R80, R35 ;  /* 0x0000005031237223 */ /* 0x000fe20000000023 */
[----:B------:R-:W-:Y:S02]  /*7aa0*/  F2FP.SATFINITE.RELU.E4M3.F32.PACK_AB_MERGE_C R98, R13, R12, R98 ;  /* 0x0000000c0d62723e */ /* 0x000fe40004807862 */
[----:B------:R-:W-:Y:S02]  /*7ab0*/  F2FP.SATFINITE.RELU.E4M3.F32.PACK_AB_MERGE_C R99, R17, R16, R99 ;  /* 0x000000101163723e */ /* 0x000fe40004807863 */
[----:B------:R-:W-:Y:S02]  /*7ac0*/  F2FP.SATFINITE.RELU.E4M3.F32.PACK_AB_MERGE_C R116, R23, R22, RZ ;  /* 0x000000161774723e */ /* 0x000fe400048078ff */
[----:B------:R-:W-:Y:S01]  /*7ad0*/  F2FP.SATFINITE.RELU.E4M3.F32.PACK_AB_MERGE_C R117, R27, R3, RZ ;  /* 0x000000031b75723e */ /* 0x000fe200048078ff */
[----:B------:R2:W-:Y:S01]  /*7ae0*/  STS.128 [R105+UR43+0x1400], R96 ;  /* 0x0014006069007988 */ /* 0x0005e20008000c2b */
[----:B------:R-:W-:Y:S02]  /*7af0*/  F2FP.SATFINITE.RELU.E4M3.F32.PACK_AB_MERGE_C R115, R31, R26, RZ ;  /* 0x0000001a1f73723e */ /* 0x000fe400048078ff */
[----:B------:R-:W-:Y:S02]  /*7b00*/  F2FP.SATFINITE.RELU.E4M3.F32.PACK_AB_MERGE_C R120, R35, R30, RZ ;  /* 0x0000001e2378723e */ /* 0x000fe400048078ff */
[----:B------:R-:W-:Y:S02]  /*7b10*/  F2FP.SATFINITE.RELU.E4M3.F32.PACK_AB_MERGE_C R116, R21, R20, R116 ;  /* 0x000000141574723e */ /* 0x000fe40004807874 */
[----:B------:R-:W-:Y:S02]  /*7b20*/  F2FP.SATFINITE.RELU.E4M3.F32.PACK_AB_MERGE_C R117, R2, R0, R117 ;  /* 0x000000000275723e */ /* 0x000fe40004807875 */
[----:B------:R-:W-:Y:S02]  /*7b30*/  F2FP.SATFINITE.RELU.E4M3.F32.PACK_AB_MERGE_C R118, R25, R24, R115 ;  /* 0x000000181976723e */ /* 0x000fe40004807873 */
[----:B------:R-:W-:Y:S02]  /*7b40*/  F2FP.SATFINITE.RELU.E4M3.F32.PACK_AB_MERGE_C R119, R29, R28, R120 ;  /* 0x0000001c1d77723e */ /* 0x000fe40004807878 */
[----:B-1----:R-:W-:Y:S03]  /*7b50*/  IADD3 R113, PT, PT, R44, 0x1, RZ ;  /* 0x000000012c717810 */ /* 0x002fe60007ffe0ff */
[----:B------:R2:W-:Y:S01]  /*7b60*/  STS.128 [R104+0x1010], R116 ;  /* 0x0010107468007388 */ /* 0x0005e20000000c00 */
[----:B------:R-:W-:Y:S01]  /*7b70*/  @!PT LDS RZ, [RZ] ;  /* 0x00000000fffff984 */ /* 0x000fe20000000800 */
[----:B------:R-:W-:Y:S01]  /*7b80*/  @!PT LDS RZ, [RZ] ;  /* 0x00000000fffff984 */ /* 0x000fe20000000800 */
[----:B------:R-:W-:Y:S01]  /*7b90*/  @!PT LDS RZ, [RZ] ;  /* 0x00000000fffff984 */ /* 0x000fe20000000800 */
[----:B------:R-:W-:Y:S01]  /*7ba0*/  @!PT LDS RZ, [RZ] ;  /* 0x00000000fffff984 */ /* 0x000fe20000000800 */
[----:B------:R1:W-:Y:S07]  /*7bb0*/  MEMBAR.ALL.CTA ;  /* 0x0000000000007992 */ /* 0x0003ee0000008000 */
[----:B-1----:R-:W1:Y:S02]  /*7bc0*/  FENCE.VIEW.ASYNC.S ;  /* 0x00000000000073c6 */ /* 0x002e640000000000 */
[----:B-1----:R-:W-:Y:S06]  /*7bd0*/  BAR.SYNC.DEFER_BLOCKING 0x1, 0x80 ;  /* 0x0042000000007b1d */ /* 0x002fec0000010000 */
[----:B------:R-:W-:Y:S05]  /*7be0*/  @P0 BRA `(.L_x_145) ;  /* 0x0000000000340947 */ /* 0x000fea0003800000 */
[----:B------:R-:W-:Y:S01]  /*7bf0*/  UIADD3 UR12, UPT, UPT, UR43, 0x1400, URZ ;  /* 0x000014002b0c7890 */ /* 0x000fe2000fffe0ff */
[----:B------:R-:W-:Y:S01]  /*7c00*/  R2UR UR9, R94 ;  /* 0x000000005e0972ca */ /* 0x000fe200000e0000 */
[----:B------:R-:W-:Y:S01]  /*7c10*/  UIADD3 UR10, UP0, UPT, UR46, 0x680, URZ ;  /* 0x000006802e0a7890 */ /* 0x000fe2000ff1e0ff */
[----:B------:R-:W-:Y:S01]  /*7c20*/  R2UR UR8, R93 ;  /* 0x000000005d0872ca */ /* 0x000fe200000e0000 */
[----:B------:R-:W-:Y:S02]  /*7c30*/  UMOV UR7, UR36 ;  /* 0x0000002400077c82 */ /* 0x000fe40008000000 */
[----:B------:R-:W-:Y:S01]  /*7c40*/  IMAD.U32 R111, RZ, RZ, UR12 ;  /* 0x0000000cff6f7e24 */ /* 0x000fe2000f8e00ff */
[----:B------:R-:W-:Y:S04]  /*7c50*/  UIADD3.X UR11, UPT, UPT, URZ, UR47, URZ, UP0, !UPT ;  /* 0x0000002fff0b7290 */ /* 0x000fe800087fe4ff */
[----:B------:R-:W-:Y:S03]  /*7c60*/  R2UR UR4, R111 ;  /* 0x000000006f0472ca */ /* 0x000fe600000e0000 */
[----:B------:R-:W-:Y:S02]  /*7c70*/  USHF.L.U32 UR5, UR9, 0x6, URZ ;  /* 0x0000000609057899 */ /* 0x000fe400080006ff */
[----:B------:R-:W-:Y:S09]  /*7c80*/  USHF.L.U32 UR6, UR8, 0x6, URZ ;  /* 0x0000000608067899 */ /* 0x000ff200080006ff */
[----:B------:R1:W-:Y:S01]  /*7c90*/  UTMASTG.3D [UR4], [UR10] ;  /* 0x000000040a0073b5 */ /* 0x0003e20008010000 */
[----:B------:R0:W-:Y:S01]  /*7ca0*/  UTMACMDFLUSH ;  /* 0x00000000000079b7 */ /* 0x0001e20000000000 */
[----:B-1----:R-:W-:Y:S04]  /*7cb0*/  DEPBAR.LE SB0, 0x0 ;  /* 0x000080000000791a */ /* 0x002fe80000000000 */
.L_x_145:
[----:B------:R-:W-:Y:S05]  /*7cc0*/  BSYNC.RECONVERGENT B0 ;  /* 0x0000000000007941 */ /* 0x000fea0003800200 */
.L_x_144:
[----:B------:R-:W-:Y:S01]  /*7cd0*/  BAR.SYNC.DEFER_BLOCKING 0x1, 0x80 ;  /* 0x0042000000007b1d */ /* 0x000fe20000010000 */
[----:B------:R-:W-:Y:S01]  /*7ce0*/  ISETP.NE.AND P2, PT, R112, RZ, PT ;  /* 0x000000ff7000720c */ /* 0x000fe20003f45270 */
[----:B------:R-:W-:Y:S01]  /*7cf0*/  IMAD.IADD R94, R43, 0x1, R81 ;  /* 0x000000012b5e7824 */ /* 0x000fe200078e0251 */
[----:B------:R-:W-:Y:S01]  /*7d00*/  ISETP.NE.AND P0, PT, R114, 0x2, PT ;  /* 0x000000027200780c */ /* 0x000fe20003f05270 */
[----:B------:R-:W-:Y:S01]  /*7d10*/  IMAD.IADD R93, R45, 0x1, R92 ;  /* 0x000000012d5d7824 */ /* 0x000fe200078e025c */
[----:B------:R-:W-:Y:S02]  /*7d20*/  ISETP.NE.AND P1, PT, R113, 0x4, PT ;  /* 0x000000047100780c */ /* 0x000fe40003f25270 */
[----:B------:R-:W-:Y:S02]  /*7d30*/  SEL R0, RZ, 0x1, P0 ;  /* 0x00000001ff007807 */ /* 0x000fe40000000000 */
[----:B------:R-:W-:Y:S02]  /*7d40*/  SEL R3, RZ, 0x1, P1 ;  /* 0x00000001ff037807 */ /* 0x000fe40000800000 */
[----:B------:R-:W-:Y:S02]  /*7d50*/  LOP3.LUT R109, R109, R0, RZ, 0x3c, !PT ;  /* 0x000000006d6d7212 */ /* 0x000fe400078e3cff */
[----:B------:R-:W-:Y:S02]  /*7d60*/  LOP3.LUT R110, R110, R3, RZ, 0x3c, !PT ;  /* 0x000000036e6e7212 */ /* 0x000fe400078e3cff */
[----:B------:R-:W-:Y:S02]  /*7d70*/  @P2 R2UR UR36, R107 ;  /* 0x000000006b2422ca */ /* 0x000fe400000e0000 */
[----:B------:R-:W-:Y:S02]  /*7d80*/  SEL R114, R114, RZ, P0 ;  /* 0x000000ff72727207 */ /* 0x000fe40000000000 */
[----:B------:R-:W-:Y:S01]  /*7d90*/  SEL R44, R113, RZ, P1 ;  /* 0x000000ff712c7207 */ /* 0x000fe20000800000 */
[----:B------:R-:W-:Y:S10]  /*7da0*/  @P2 BRA `(.L_x_146) ;  /* 0xffffffe400942947 */ /* 0x000ff4000383ffff */
[----:B------:R-:W-:Y:S05]  /*7db0*/  EXIT ;  /* 0x000000000000794d */ /* 0x000fea0003800000 */
.L_x_25:
[----:B--2---:R2:W4:Y:S02]  /*7dc0*/  SYNCS.PHASECHK.TRANS64.TRYWAIT P0, [R3+URZ+0x2d0], R2 ;  /* 0x0002d002030075a7 */ /* 0x00452400080011ff */
[----:B----4-:R-:W-:Y:S05]  /*7dd0*/  @!P0 NANOSLEEP.SYNCS 0x989680 ;  /* 0x009896800000895d */ /* 0x010fea0003900000 */
[----:B------:R-:W4:Y:S02]  /*7de0*/  @!P0 SYNCS.PHASECHK.TRANS64 P0, [R3+URZ+0x2d0], R2 ;  /* 0x0002d002030085a7 */ /* 0x000f2400080010ff */
[----:B----4-:R-:W-:Y:S05]  /*7df0*/  @!P0 BRA `(.L_x_25) ;  /* 0xfffffffc00f08947 */ /* 0x010fea000383ffff */
[----:B------:R-:W-:Y:S05]  /*7e00*/  BRA `(.L_x_147) ;  /* 0xffffff9c00607947 */ /* 0x000fea000383ffff */
.L_x_28:
[----:B-1----:R-:W-:-:S07]  /*7e10*/  MOV R2, UR33 ;  /* 0x0000002100027c02 */ /* 0x002fce0008000f00 */
.L_x_148:
[----:B-1----:R1:W2:Y:S02]  /*7e20*/  SYNCS.PHASECHK.TRANS64.TRYWAIT P0, [R2+URZ+0x120], R5 ;  /* 0x00012005020075a7 */ /* 0x0022a400080011ff */
[----:B--2---:R-:W-:Y:S05]  /*7e30*/  @!P0 NANOSLEEP.SYNCS 0x989680 ;  /* 0x009896800000895d */ /* 0x004fea0003900000 */
[----:B------:R-:W2:Y:S02]  /*7e40*/  @!P0 SYNCS.PHASECHK.TRANS64 P0, [R2+URZ+0x120], R5 ;  /* 0x00012005020085a7 */ /* 0x000ea400080010ff */
[----:B--2---:R-:W-:Y:S05]  /*7e50*/  @!P0 BRA `(.L_x_148) ;  /* 0xfffffffc00f08947 */ /* 0x004fea000383ffff */
[----:B------:R-:W-:Y:S05]  /*7e60*/  BRA `(.L_x_27) ;  /* 0xffffff9c00c87947 */ /* 0x000fea000383ffff */
.L_x_35:
[----:B-1----:R-:W-:-:S07]  /*7e70*/  MOV R2, UR17 ;  /* 0x0000001100027c02 */ /* 0x002fce0008000f00 */
.L_x_149:
[----:B-1----:R1:W2:Y:S02]  /*7e80*/  SYNCS.PHASECHK.TRANS64.TRYWAIT P0, [R2+URZ+0x120], R5 ;  /* 0x00012005020075a7 */ /* 0x0022a400080011ff */
[----:B--2---:R-:W-:Y:S05]  /*7e90*/  @!P0 NANOSLEEP.SYNCS 0x989680 ;  /* 0x009896800000895d */ /* 0x004fea0003900000 */
[----:B------:R-:W2:Y:S02]  /*7ea0*/  @!P0 SYNCS.PHASECHK.TRANS64 P0, [R2+URZ+0x120], R5 ;  /* 0x00012005020085a7 */ /* 0x000ea400080010ff */
[----:B--2---:R-:W-:Y:S05]  /*7eb0*/  @!P0 BRA `(.L_x_149) ;  /* 0xfffffffc00f08947 */ /* 0x004fea000383ffff */
[----:B------:R-:W-:Y:S05]  /*7ec0*/  BRA `(.L_x_34) ;  /* 0xffffffa000887947 */ /* 0x000fea000383ffff */
.L_x_40:
[----:B-1----:R1:W2:Y:S02]  /*7ed0*/  SYNCS.PHASECHK.TRANS64.TRYWAIT P0, [R2+URZ+0x260], R3 ;  /* 0x00026003020075a7 */ /* 0x0022a400080011ff */
[----:B--2---:R-:W-:Y:S05]  /*7ee0*/  @!P0 NANOSLEEP.SYNCS 0x989680 ;  /* 0x009896800000895d */ /* 0x004fea0003900000 */
[----:B------:R-:W2:Y:S02]  /*7ef0*/  @!P0 SYNCS.PHASECHK.TRANS64 P0, [R2+URZ+0x260], R3 ;  /* 0x00026003020085a7 */ /* 0x000ea400080010ff */
[----:B--2---:R-:W-:Y:S05]  /*7f00*/  @!P0 BRA `(.L_x_40) ;  /* 0xfffffffc00f08947 */ /* 0x004fea000383ffff */
[----:B------:R-:W-:Y:S05]  /*7f10*/  BRA `(.L_x_150) ;  /* 0xffffffa4002c7947 */ /* 0x000fea000383ffff */
.L_x_44:
[----:B---3--:R-:W-:-:S07]  /*7f20*/  MOV R0, UR5 ;  /* 0x0000000500007c02 */ /* 0x008fce0008000f00 */
.L_x_151:
[----:B-1----:R1:W2:Y:S02]  /*7f30*/  SYNCS.PHASECHK.TRANS64.TRYWAIT P0, [R0+URZ], R3 ;  /* 0x00000003000075a7 */ /* 0x0022a400080011ff */
[----:B--2---:R-:W-:Y:S05]  /*7f40*/  @!P0 NANOSLEEP.SYNCS 0x989680 ;  /* 0x009896800000895d */ /* 0x004fea0003900000 */
[----:B------:R-:W2:Y:S02]  /*7f50*/  @!P0 SYNCS.PHASECHK.TRANS64 P0, [R0+URZ], R3 ;  /* 0x00000003000085a7 */ /* 0x000ea400080010ff */
[----:B--2---:R-:W-:Y:S05]  /*7f60*/  @!P0 BRA `(.L_x_151) ;  /* 0xfffffffc00f08947 */ /* 0x004fea000383ffff */
[----:B------:R-:W-:Y:S05]  /*7f70*/  BRA `(.L_x_152) ;  /* 0xffffffa8009c7947 */ /* 0x000fea000383ffff */
.L_x_45:
[----:B---3--:R-:W-:-:S07]  /*7f80*/  MOV R0, UR5 ;  /* 0x0000000500007c02 */ /* 0x008fce0008000f00 */
.L_x_153:
[----:B-1----:R1:W2:Y:S02]  /*7f90*/  SYNCS.PHASECHK.TRANS64.TRYWAIT P0, [R0+URZ], R3 ;  /* 0x00000003000075a7 */ /* 0x0022a400080011ff */
[----:B--2---:R-:W-:Y:S05]  /*7fa0*/  @!P0 NANOSLEEP.SYNCS 0x989680 ;  /* 0x009896800000895d */ /* 0x004fea0003900000 */
[----:B------:R-:W2:Y:S02]  /*7fb0*/  @!P0 SYNCS.PHASECHK.TRANS64 P0, [R0+URZ], R3 ;  /* 0x00000003000085a7 */ /* 0x000ea400080010ff */
[----:B--2---:R-:W-:Y:S05]  /*7fc0*/  @!P0 BRA `(.L_x_153) ;  /* 0xfffffffc00f08947 */ /* 0x004fea000383ffff */
[----:B------:R-:W-:Y:S05]  /*7fd0*/  BRA `(.L_x_154) ;  /* 0xffffffa800a87947 */ /* 0x000fea000383ffff */
.L_x_46:
[----:B---3--:R-:W-:-:S07]  /*7fe0*/  MOV R0, UR5 ;  /* 0x0000000500007c02 */ /* 0x008fce0008000f00 */
.L_x_155:
[----:B-1----:R1:W2:Y:S02]  /*7ff0*/  SYNCS.PHASECHK.TRANS64.TRYWAIT P0, [R0+URZ], R3 ;  /* 0x00000003000075a7 */ /* 0x0022a400080011ff */
[----:B--2---:R-:W-:Y:S05]  /*8000*/  @!P0 NANOSLEEP.SYNCS 0x989680 ;  /* 0x009896800000895d */ /* 0x004fea0003900000 */
[----:B------:R-:W2:Y:S02]  /*8010*/  @!P0 SYNCS.PHASECHK.TRANS64 P0, [R0+URZ], R3 ;  /* 0x00000003000085a7 */ /* 0x000ea400080010ff */
[----:B--2---:R-:W-:Y:S05]  /*8020*/  @!P0 BRA `(.L_x_155) ;  /* 0xfffffffc00f08947 */ /* 0x004fea000383ffff */
[----:B------:R-:W-:Y:S05]  /*8030*/  BRA `(.L_x_156) ;  /* 0xffffffa800b47947 */ /* 0x000fea000383ffff */
.L_x_47:
[----:B---3--:R-:W-:-:S07]  /*8040*/  MOV R0, UR5 ;  /* 0x0000000500007c02 */ /* 0x008fce0008000f00 */
.L_x_157:
[----:B-1----:R1:W2:Y:S02]  /*8050*/  SYNCS.PHASECHK.TRANS64.TRYWAIT P0, [R0+URZ], R3 ;  /* 0x00000003000075a7 */ /* 0x0022a400080011ff */
[----:B--2---:R-:W-:Y:S05]  /*8060*/  @!P0 NANOSLEEP.SYNCS 0x989680 ;  /* 0x009896800000895d */ /* 0x004fea0003900000 */
[----:B------:R-:W2:Y:S02]  /*8070*/  @!P0 SYNCS.PHASECHK.TRANS64 P0, [R0+URZ], R3 ;  /* 0x00000003000085a7 */ /* 0x000ea400080010ff */
[----:B--2---:R-:W-:Y:S05]  /*8080*/  @!P0 BRA `(.L_x_157) ;  /* 0xfffffffc00f08947 */ /* 0x004fea000383ffff */
[----:B------:R-:W-:Y:S05]  /*8090*/  BRA `(.L_x_158) ;  /* 0xffffffa800c07947 */ /* 0x000fea000383ffff */
.L_x_48:
[----:B---3--:R-:W-:-:S07]  /*80a0*/  MOV R0, UR5 ;  /* 0x0000000500007c02 */ /* 0x008fce0008000f00 */
.L_x_159:
[----:B-1----:R1:W2:Y:S02]  /*80b0*/  SYNCS.PHASECHK.TRANS64.TRYWAIT P0, [R0+URZ], R3 ;  /* 0x00000003000075a7 */ /* 0x0022a400080011ff */
[----:B--2---:R-:W-:Y:S05]  /*80c0*/  @!P0 NANOSLEEP.SYNCS 0x989680 ;  /* 0x009896800000895d */ /* 0x004fea0003900000 */
[----:B------:R-:W2:Y:S02]  /*80d0*/  @!P0 SYNCS.PHASECHK.TRANS64 P0, [R0+URZ], R3 ;  /* 0x00000003000085a7 */ /* 0x000ea400080010ff */
[----:B--2---:R-:W-:Y:S05]  /*80e0*/  @!P0 BRA `(.L_x_159) ;  /* 0xfffffffc00f08947 */ /* 0x004fea000383ffff */
[----:B------:R-:W-:Y:S05]  /*80f0*/  BRA `(.L_x_160) ;  /* 0xffffffa800cc7947 */ /* 0x000fea000383ffff */
.L_x_49:
[----:B---3--:R-:W-:-:S07]  /*8100*/  MOV R0, UR5 ;  /* 0x0000000500007c02 */ /* 0x008fce0008000f00 */
.L_x_161:
[----:B-1----:R1:W2:Y:S02]  /*8110*/  SYNCS.PHASECHK.TRANS64.TRYWAIT P0, [R0+URZ], R3 ;  /* 0x00000003000075a7 */ /* 0x0022a400080011ff */
[----:B--2---:R-:W-:Y:S05]  /*8120*/  @!P0 NANOSLEEP.SYNCS 0x989680 ;  /* 0x009896800000895d */ /* 0x004fea0003900000 */
[----:B------:R-:W2:Y:S02]  /*8130*/  @!P0 SYNCS.PHASECHK.TRANS64 P0, [R0+URZ], R3 ;  /* 0x00000003000085a7 */ /* 0x000ea400080010ff */
[----:B--2---:R-:W-:Y:S05]  /*8140*/  @!P0 BRA `(.L_x_161) ;  /* 0xfffffffc00f08947 */ /* 0x004fea000383ffff */
[----:B------:R-:W-:Y:S05]  /*8150*/  BRA `(.L_x_162) ;  /* 0xffffffa800d87947 */ /* 0x000fea000383ffff */
.L_x_50:
[----:B---3--:R-:W-:-:S07]  /*8160*/  MOV R0, UR5 ;  /* 0x0000000500007c02 */ /* 0x008fce0008000f00 */
.L_x_163:
[----:B-1----:R1:W2:Y:S02]  /*8170*/  SYNCS.PHASECHK.TRANS64.TRYWAIT P0, [R0+URZ], R3 ;  /* 0x00000003000075a7 */ /* 0x0022a400080011ff */
[----:B--2---:R-:W-:Y:S05]  /*8180*/  @!P0 NANOSLEEP.SYNCS 0x989680 ;  /* 0x009896800000895d */ /* 0x004fea0003900000 */
[----:B------:R-:W2:Y:S02]  /*8190*/  @!P0 SYNCS.PHASECHK.TRANS64 P0, [R0+URZ], R3 ;  /* 0x00000003000085a7 */ /* 0x000ea400080010ff */
[----:B--2---:R-:W-:Y:S05]  /*81a0*/  @!P0 BRA `(.L_x_163) ;  /* 0xfffffffc00f08947 */ /* 0x004fea000383ffff */
[----:B------:R-:W-:Y:S05]  /*81b0*/  BRA `(.L_x_164) ;  /* 0xffffffa800e47947 */ /* 0x000fea000383ffff */
.L_x_51:
[----:B---3--:R-:W-:-:S07]  /*81c0*/  MOV R0, UR5 ;  /* 0x0000000500007c02 */ /* 0x008fce0008000f00 */
.L_x_165:
[----:B-1----:R1:W2:Y:S02]  /*81d0*/  SYNCS.PHASECHK.TRANS64.TRYWAIT P0, [R0+URZ], R3 ;  /* 0x00000003000075a7 */ /* 0x0022a400080011ff */
[----:B--2---:R-:W-:Y:S05]  /*81e0*/  @!P0 NANOSLEEP.SYNCS 0x989680 ;  /* 0x009896800000895d */ /* 0x004fea0003900000 */
[----:B------:R-:W2:Y:S02]  /*81f0*/  @!P0 SYNCS.PHASECHK.TRANS64 P0, [R0+URZ], R3 ;  /* 0x00000003000085a7 */ /* 0x000ea400080010ff */
[----:B--2---:R-:W-:Y:S05]  /*8200*/  @!P0 BRA `(.L_x_165) ;  /* 0xfffffffc00f08947 */ /* 0x004fea000383ffff */
[----:B------:R-:W-:Y:S05]  /*8210*/  BRA `(.L_x_166) ;  /* 0xffffffa800f07947 */ /* 0x000fea000383ffff */
.L_x_52:
[----:B---3--:R-:W-:-:S07]  /*8220*/  MOV R0, UR5 ;  /* 0x0000000500007c02 */ /* 0x008fce0008000f00 */
.L_x_167:
[----:B-1----:R1:W2:Y:S02]  /*8230*/  SYNCS.PHASECHK.TRANS64.TRYWAIT P0, [R0+URZ], R3 ;  /* 0x00000003000075a7 */ /* 0x0022a400080011ff */
[----:B--2---:R-:W-:Y:S05]  /*8240*/  @!P0 NANOSLEEP.SYNCS 0x989680 ;  /* 0x009896800000895d */ /* 0x004fea0003900000 */
[----:B------:R-:W2:Y:S02]  /*8250*/  @!P0 SYNCS.PHASECHK.TRANS64 P0, [R0+URZ], R3 ;  /* 0x00000003000085a7 */ /* 0x000ea400080010ff */
[----:B--2---:R-:W-:Y:S05]  /*8260*/  @!P0 BRA `(.L_x_167) ;  /* 0xfffffffc00f08947 */ /* 0x004fea000383ffff */
[----:B------:R-:W-:Y:S05]  /*8270*/  BRA `(.L_x_168) ;  /* 0xffffffa800fc7947 */ /* 0x000fea000383ffff */
.L_x_53:
[----:B---3--:R-:W-:-:S07]  /*8280*/  MOV R0, UR5 ;  /* 0x0000000500007c02 */ /* 0x008fce0008000f00 */
.L_x_169:
[----:B-1----:R1:W2:Y:S02]  /*8290*/  SYNCS.PHASECHK.TRANS64.TRYWAIT P0, [R0+URZ], R3 ;  /* 0x00000003000075a7 */ /* 0x0022a400080011ff */
[----:B--2---:R-:W-:Y:S05]  /*82a0*/  @!P0 NANOSLEEP.SYNCS 0x989680 ;  /* 0x009896800000895d */ /* 0x004fea0003900000 */
[----:B------:R-:W2:Y:S02]  /*82b0*/  @!P0 SYNCS.PHASECHK.TRANS64 P0, [R0+URZ], R3 ;  /* 0x00000003000085a7 */ /* 0x000ea400080010ff */
[----:B--2---:R-:W-:Y:S05]  /*82c0*/  @!P0 BRA `(.L_x_169) ;  /* 0xfffffffc00f08947 */ /* 0x004fea000383ffff */
[----:B------:R-:W-:Y:S05]  /*82d0*/  BRA `(.L_x_170) ;  /* 0xffffffac00087947 */ /* 0x000fea000383ffff */
.L_x_54:
[----:B---3--:R-:W-:-:S07]  /*82e0*/  MOV R0, UR5 ;  /* 0x0000000500007c02 */ /* 0x008fce0008000f00 */
.L_x_171:
[----:B-1----:R1:W2:Y:S02]  /*82f0*/  SYNCS.PHASECHK.TRANS64.TRYWAIT P0, [R0+URZ], R3 ;  /* 0x00000003000075a7 */ /* 0x0022a400080011ff */
[----:B--2---:R-:W-:Y:S05]  /*8300*/  @!P0 NANOSLEEP.SYNCS 0x989680 ;  /* 0x009896800000895d */ /* 0x004fea0003900000 */
[----:B------:R-:W2:Y:S02]  /*8310*/  @!P0 SYNCS.PHASECHK.TRANS64 P0, [R0+URZ], R3 ;  /* 0x00000003000085a7 */ /* 0x000ea400080010ff */
[----:B--2---:R-:W-:Y:S05]  /*8320*/  @!P0 BRA `(.L_x_171) ;  /* 0xfffffffc00f08947 */ /* 0x004fea000383ffff */
[----:B------:R-:W-:Y:S05]  /*8330*/  BRA `(.L_x_172) ;  /* 0xffffffac00147947 */ /* 0x000fea000383ffff */
.L_x_55:
[----:B---3--:R-:W-:-:S07]  /*8340*/  MOV R0, UR5 ;  /* 0x0000000500007c02 */ /* 0x008fce0008000f00 */
.L_x_173:
[----:B-1----:R1:W2:Y:S02]  /*8350*/  SYNCS.PHASECHK.TRANS64.TRYWAIT P0, [R0+URZ], R3 ;  /* 0x00000003000075a7 */ /* 0x0022a400080011ff */
[----:B--2---:R-:W-:Y:S05]  /*8360*/  @!P0 NANOSLEEP.SYNCS 0x989680 ;  /* 0x009896800000895d */ /* 0x004fea0003900000 */
[----:B------:R-:W2:Y:S02]  /*8370*/  @!P0 SYNCS.PHASECHK.TRANS64 P0, [R0+URZ], R3 ;  /* 0x00000003000085a7 */ /* 0x000ea400080010ff */
[----:B--2---:R-:W-:Y:S05]  /*8380*/  @!P0 BRA `(.L_x_173) ;  /* 0xfffffffc00f08947 */ /* 0x004fea000383ffff */
[----:B------:R-:W-:Y:S05]  /*8390*/  BRA `(.L_x_174) ;  /* 0xffffffac00207947 */ /* 0x000fea000383ffff */
.L_x_56:
[----:B---3--:R-:W-:-:S07]  /*83a0*/  MOV R0, UR5 ;  /* 0x0000000500007c02 */ /* 0x008fce0008000f00 */
.L_x_175:
[----:B-1----:R1:W2:Y:S02]  /*83b0*/  SYNCS.PHASECHK.TRANS64.TRYWAIT P0, [R0+URZ], R3 ;  /* 0x00000003000075a7 */ /* 0x0022a400080011ff */
[----:B--2---:R-:W-:Y:S05]  /*83c0*/  @!P0 NANOSLEEP.SYNCS 0x989680 ;  /* 0x009896800000895d */ /* 0x004fea0003900000 */
[----:B------:R-:W2:Y:S02]  /*83d0*/  @!P0 SYNCS.PHASECHK.TRANS64 P0, [R0+URZ], R3 ;  /* 0x00000003000085a7 */ /* 0x000ea400080010ff */
[----:B--2---:R-:W-:Y:S05]  /*83e0*/  @!P0 BRA `(.L_x_175) ;  /* 0xfffffffc00f08947 */ /* 0x004fea000383ffff */
[----:B------:R-:W-:Y:S05]  /*83f0*/  BRA `(.L_x_176) ;  /* 0xffffffac002c7947 */ /* 0x000fea000383ffff */
.L_x_57:
[----:B---3--:R-:W-:-:S07]  /*8400*/  MOV R0, UR5 ;  /* 0x0000000500007c02 */ /* 0x008fce0008000f00 */
.L_x_177:
[----:B-1----:R1:W2:Y:S02]  /*8410*/  SYNCS.PHASECHK.TRANS64.TRYWAIT P0, [R0+URZ], R3 ;  /* 0x00000003000075a7 */ /* 0x0022a400080011ff */
[----:B--2---:R-:W-:Y:S05]  /*8420*/  @!P0 NANOSLEEP.SYNCS 0x989680 ;  /* 0x009896800000895d */ /* 0x004fea0003900000 */
[----:B------:R-:W2:Y:S02]  /*8430*/  @!P0 SYNCS.PHASECHK.TRANS64 P0, [R0+URZ], R3 ;  /* 0x00000003000085a7 */ /* 0x000ea400080010ff */
[----:B--2---:R-:W-:Y:S05]  /*8440*/  @!P0 BRA `(.L_x_177) ;  /* 0xfffffffc00f08947 */ /* 0x004fea000383ffff */
[----:B------:R-:W-:Y:S05]  /*8450*/  BRA `(.L_x_178) ;  /* 0xffffffac00387947 */ /* 0x000fea000383ffff */
.L_x_58:
[----:B---3--:R-:W-:-:S07]  /*8460*/  MOV R0, UR5 ;  /* 0x0000000500007c02 */ /* 0x008fce0008000f00 */
.L_x_179:
[----:B-1----:R1:W2:Y:S02]  /*8470*/  SYNCS.PHASECHK.TRANS64.TRYWAIT P0, [R0+URZ], R3 ;  /* 0x00000003000075a7 */ /* 0x0022a400080011ff */
[----:B--2---:R-:W-:Y:S05]  /*8480*/  @!P0 NANOSLEEP.SYNCS 0x989680 ;  /* 0x009896800000895d */ /* 0x004fea0003900000 */
[----:B------:R-:W2:Y:S02]  /*8490*/  @!P0 SYNCS.PHASECHK.TRANS64 P0, [R0+URZ], R3 ;  /* 0x00000003000085a7 */ /* 0x000ea400080010ff */
[----:B--2---:R-:W-:Y:S05]  /*84a0*/  @!P0 BRA `(.L_x_179) ;  /* 0xfffffffc00f08947 */ /* 0x004fea000383ffff */
[----:B------:R-:W-:Y:S05]  /*84b0*/  BRA `(.L_x_180) ;  /* 0xffffffac00447947 */ /* 0x000fea000383ffff */
.L_x_59:
[----:B---3--:R-:W-:-:S07]  /*84c0*/  MOV R0, UR5 ;  /* 0x0000000500007c02 */ /* 0x008fce0008000f00 */
.L_x_181:
[----:B-1----:R1:W2:Y:S02]  /*84d0*/  SYNCS.PHASECHK.TRANS64.TRYWAIT P0, [R0+URZ], R3 ;  /* 0x00000003000075a7 */ /* 0x0022a400080011ff */
[----:B--2---:R-:W-:Y:S05]  /*84e0*/  @!P0 NANOSLEEP.SYNCS 0x989680 ;  /* 0x009896800000895d */ /* 0x004fea0003900000 */
[----:B------:R-:W2:Y:S02]  /*84f0*/  @!P0 SYNCS.PHASECHK.TRANS64 P0, [R0+URZ], R3 ;  /* 0x00000003000085a7 */ /* 0x000ea400080010ff */
[----:B--2---:R-:W-:Y:S05]  /*8500*/  @!P0 BRA `(.L_x_181) ;  /* 0xfffffffc00f08947 */ /* 0x004fea000383ffff */
[----:B------:R-:W-:Y:S05]  /*8510*/  BRA `(.L_x_182) ;  /* 0xffffffac00507947 */ /* 0x000fea000383ffff */
.L_x_60:
[----:B---3--:R-:W-:-:S07]  /*8520*/  MOV R0, UR5 ;  /* 0x0000000500007c02 */ /* 0x008fce0008000f00 */
.L_x_183:
[----:B-1----:R1:W2:Y:S02]  /*8530*/  SYNCS.PHASECHK.TRANS64.TRYWAIT P0, [R0+URZ], R3 ;  /* 0x00000003000075a7 */ /* 0x0022a400080011ff */
[----:B--2---:R-:W-:Y:S05]  /*8540*/  @!P0 NANOSLEEP.SYNCS 0x989680 ;  /* 0x009896800000895d */ /* 0x004fea0003900000 */
[----:B------:R-:W2:Y:S02]  /*8550*/  @!P0 SYNCS.PHASECHK.TRANS64 P0, [R0+URZ], R3 ;  /* 0x00000003000085a7 */ /* 0x000ea400080010ff */
[----:B--2---:R-:W-:Y:S05]  /*8560*/  @!P0 BRA `(.L_x_183) ;  /* 0xfffffffc00f08947 */ /* 0x004fea000383ffff */
[----:B------:R-:W-:Y:S05]  /*8570*/  BRA `(.L_x_184) ;  /* 0xffffffac005c7947 */ /* 0x000fea000383ffff */
.L_x_61:
[----:B---3--:R-:W-:-:S07]  /*8580*/  MOV R0, UR5 ;  /* 0x0000000500007c02 */ /* 0x008fce0008000f00 */
.L_x_185:
[----:B-1----:R1:W2:Y:S02]  /*8590*/  SYNCS.PHASECHK.TRANS64.TRYWAIT P0, [R0+URZ], R3 ;  /* 0x00000003000075a7 */ /* 0x0022a400080011ff */
[----:B--2---:R-:W-:Y:S05]  /*85a0*/  @!P0 NANOSLEEP.SYNCS 0x989680 ;  /* 0x009896800000895d */ /* 0x004fea0003900000 */
[----:B------:R-:W2:Y:S02]  /*85b0*/  @!P0 SYNCS.PHASECHK.TRANS64 P0, [R0+URZ], R3 ;  /* 0x00000003000085a7 */ /* 0x000ea400080010ff */
[----:B--2---:R-:W-:Y:S05]  /*85c0*/  @!P0 BRA `(.L_x_185) ;  /* 0xfffffffc00f08947 */ /* 0x004fea000383ffff */
[----:B------:R-:W-:Y:S05]  /*85d0*/  BRA `(.L_x_186) ;  /* 0xffffffac00687947 */ /* 0x000fea000383ffff */
.L_x_62:
[----:B---3--:R-:W-:-:S07]  /*85e0*/  MOV R0, UR5 ;  /* 0x0000000500007c02 */ /* 0x008fce0008000f00 */
.L_x_187:
[----:B-1----:R1:W2:Y:S02]  /*85f0*/  SYNCS.PHASECHK.TRANS64.TRYWAIT P0, [R0+URZ], R3 ;  /* 0x00000003000075a7 */ /* 0x0022a400080011ff */
[----:B--2---:R-:W-:Y:S05]  /*8600*/  @!P0 NANOSLEEP.SYNCS 0x989680 ;  /* 0x009896800000895d */ /* 0x004fea0003900000 */
[----:B------:R-:W2:Y:S02]  /*8610*/  @!P0 SYNCS.PHASECHK.TRANS64 P0, [R0+URZ], R3 ;  /* 0x00000003000085a7 */ /* 0x000ea400080010ff */
[----:B--2---:R-:W-:Y:S05]  /*8620*/  @!P0 BRA `(.L_x_187) ;  /* 0xfffffffc00f08947 */ /* 0x004fea000383ffff */
[----:B------:R-:W-:Y:S05]  /*8630*/  BRA `(.L_x_188) ;  /* 0xffffffac00747947 */ /* 0x000fea000383ffff */
.L_x_63:
[----:B---3--:R-:W-:-:S07]  /*8640*/  MOV R0, UR5 ;  /* 0x0000000500007c02 */ /* 0x008fce0008000f00 */
.L_x_189:
[----:B-1----:R1:W2:Y:S02]  /*8650*/  SYNCS.PHASECHK.TRANS64.TRYWAIT P0, [R0+URZ], R3 ;  /* 0x00000003000075a7 */ /* 0x0022a400080011ff */
[----:B--2---:R-:W-:Y:S05]  /*8660*/  @!P0 NANOSLEEP.SYNCS 0x989680 ;  /* 0x009896800000895d */ /* 0x004fea0003900000 */
[----:B------:R-:W2:Y:S02]  /*8670*/  @!P0 SYNCS.PHASECHK.TRANS64 P0, [R0+URZ], R3 ;  /* 0x00000003000085a7 */ /* 0x000ea400080010ff */
[----:B--2---:R-:W-:Y:S05]  /*8680*/  @!P0 BRA `(.L_x_189) ;  /* 0xfffffffc00f08947 */ /* 0x004fea000383ffff */
[----:B------:R-:W-:Y:S05]  /*8690*/  BRA `(.L_x_190) ;  /* 0xffffffac00807947 */ /* 0x000fea000383ffff */
.L_x_64:
[----:B---3--:R-:W-:-:S07]  /*86a0*/  MOV R0, UR5 ;  /* 0x0000000500007c02 */ /* 0x008fce0008000f00 */
.L_x_191:
[----:B-1----:R1:W2:Y:S02]  /*86b0*/  SYNCS.PHASECHK.TRANS64.TRYWAIT P0, [R0+URZ], R3 ;  /* 0x00000003000075a7 */ /* 0x0022a400080011ff */
[----:B--2---:R-:W-:Y:S05]  /*86c0*/  @!P0 NANOSLEEP.SYNCS 0x989680 ;  /* 0x009896800000895d */ /* 0x004fea0003900000 */
[----:B------:R-:W2:Y:S02]  /*86d0*/  @!P0 SYNCS.PHASECHK.TRANS64 P0, [R0+URZ], R3 ;  /* 0x00000003000085a7 */ /* 0x000ea400080010ff */
[----:B--2---:R-:W-:Y:S05]  /*86e0*/  @!P0 BRA `(.L_x_191) ;  /* 0xfffffffc00f08947 */ /* 0x004fea000383ffff */
[----:B------:R-:W-:Y:S05]  /*86f0*/  BRA `(.L_x_192) ;  /* 0xffffffac008c7947 */ /* 0x000fea000383ffff */
.L_x_65:
[----:B---3--:R-:W-:-:S07]  /*8700*/  MOV R0, UR5 ;  /* 0x0000000500007c02 */ /* 0x008fce0008000f00 */
.L_x_193:
[----:B-1----:R1:W2:Y:S02]  /*8710*/  SYNCS.PHASECHK.TRANS64.TRYWAIT P0, [R0+URZ], R3 ;  /* 0x00000003000075a7 */ /* 0x0022a400080011ff */
[----:B--2---:R-:W-:Y:S05]  /*8720*/  @!P0 NANOSLEEP.SYNCS 0x989680 ;  /* 0x009896800000895d */ /* 0x004fea0003900000 */
[----:B------:R-:W2:Y:S02]  /*8730*/  @!P0 SYNCS.PHASECHK.TRANS64 P0, [R0+URZ], R3 ;  /* 0x00000003000085a7 */ /* 0x000ea400080010ff */
[----:B--2---:R-:W-:Y:S05]  /*8740*/  @!P0 BRA `(.L_x_193) ;  /* 0xfffffffc00f08947 */ /* 0x004fea000383ffff */
[----:B------:R-:W-:Y:S05]  /*8750*/  BRA `(.L_x_194) ;  /* 0xffffffac00987947 */ /* 0x000fea000383ffff */
.L_x_66:
[----:B---3--:R-:W-:-:S07]  /*8760*/  MOV R0, UR5 ;  /* 0x0000000500007c02 */ /* 0x008fce0008000f00 */
.L_x_195:
[----:B-1----:R1:W2:Y:S02]  /*8770*/  SYNCS.PHASECHK.TRANS64.TRYWAIT P0, [R0+URZ], R3 ;  /* 0x00000003000075a7 */ /* 0x0022a400080011ff */
[----:B--2---:R-:W-:Y:S05]  /*8780*/  @!P0 NANOSLEEP.SYNCS 0x989680 ;  /* 0x009896800000895d */ /* 0x004fea0003900000 */
[----:B------:R-:W2:Y:S02]  /*8790*/  @!P0 SYNCS.PHASECHK.TRANS64 P0, [R0+URZ], R3 ;  /* 0x00000003000085a7 */ /* 0x000ea400080010ff */
[----:B--2---:R-:W-:Y:S05]  /*87a0*/  @!P0 BRA `(.L_x_195) ;  /* 0xfffffffc00f08947 */ /* 0x004fea000383ffff */
[----:B------:R-:W-:Y:S05]  /*87b0*/  BRA `(.L_x_196) ;  /* 0xffffffac00a47947 */ /* 0x000fea000383ffff */
.L_x_67:
[----:B---3--:R-:W-:-:S07]  /*87c0*/  MOV R0, UR5 ;  /* 0x0000000500007c02 */ /* 0x008fce0008000f00 */
.L_x_197:
[----:B-1----:R1:W2:Y:S02]  /*87d0*/  SYNCS.PHASECHK.TRANS64.TRYWAIT P0, [R0+URZ], R3 ;  /* 0x00000003000075a7 */ /* 0x0022a400080011ff */
[----:B--2---:R-:W-:Y:S05]  /*87e0*/  @!P0 NANOSLEEP.SYNCS 0x989680 ;  /* 0x009896800000895d */ /* 0x004fea0003900000 */
[----:B------:R-:W2:Y:S02]  /*87f0*/  @!P0 SYNCS.PHASECHK.TRANS64 P0, [R0+URZ], R3 ;  /* 0x00000003000085a7 */ /* 0x000ea400080010ff */
[----:B--2---:R-:W-:Y:S05]  /*8800*/  @!P0 BRA `(.L_x_197) ;  /* 0xfffffffc00f08947 */ /* 0x004fea000383ffff */
[----:B------:R-:W-:Y:S05]  /*8810*/  BRA `(.L_x_198) ;  /* 0xffffffac00b07947 */ /* 0x000fea000383ffff */
.L_x_68:
[----:B---3--:R-:W-:-:S07]  /*8820*/  MOV R0, UR5 ;  /* 0x0000000500007c02 */ /* 0x008fce0008000f00 */
.L_x_199:
[----:B-1----:R1:W2:Y:S02]  /*8830*/  SYNCS.PHASECHK.TRANS64.TRYWAIT P0, [R0+URZ], R3 ;  /* 0x00000003000075a7 */ /* 0x0022a400080011ff */
[----:B--2---:R-:W-:Y:S05]  /*8840*/  @!P0 NANOSLEEP.SYNCS 0x989680 ;  /* 0x009896800000895d */ /* 0x004fea0003900000 */
[----:B------:R-:W2:Y:S02]  /*8850*/  @!P0 SYNCS.PHASECHK.TRANS64 P0, [R0+URZ], R3 ;  /* 0x00000003000085a7 */ /* 0x000ea400080010ff */
[----:B--2---:R-:W-:Y:S05]  /*8860*/  @!P0 BRA `(.L_x_199) ;  /* 0xfffffffc00f08947 */ /* 0x004fea000383ffff */
[----:B------:R-:W-:Y:S05]  /*8870*/  BRA `(.L_x_200) ;  /* 0xffffffac00bc7947 */ /* 0x000fea000383ffff */
.L_x_69:
[----:B---3--:R-:W-:-:S07]  /*8880*/  MOV R0, UR5 ;  /* 0x0000000500007c02 */ /* 0x008fce0008000f00 */
.L_x_201:
[----:B-1----:R1:W2:Y:S02]  /*8890*/  SYNCS.PHASECHK.TRANS64.TRYWAIT P0, [R0+URZ], R3 ;  /* 0x00000003000075a7 */ /* 0x0022a400080011ff */
[----:B--2---:R-:W-:Y:S05]  /*88a0*/  @!P0 NANOSLEEP.SYNCS 0x989680 ;  /* 0x009896800000895d */ /* 0x004fea0003900000 */
[----:B------:R-:W2:Y:S02]  /*88b0*/  @!P0 SYNCS.PHASECHK.TRANS64 P0, [R0+URZ], R3 ;  /* 0x00000003000085a7 */ /* 0x000ea400080010ff */
[----:B--2---:R-:W-:Y:S05]  /*88c0*/  @!P0 BRA `(.L_x_201) ;  /* 0xfffffffc00f08947 */ /* 0x004fea000383ffff */
[----:B------:R-:W-:Y:S05]  /*88d0*/  BRA `(.L_x_202) ;  /* 0xffffffac00c87947 */ /* 0x000fea000383ffff */
.L_x_70:
[----:B---3--:R-:W-:-:S07]  /*88e0*/  MOV R0, UR5 ;  /* 0x0000000500007c02 */ /* 0x008fce0008000f00 */
.L_x_203:
[----:B-1----:R1:W2:Y:S02]  /*88f0*/  SYNCS.PHASECHK.TRANS64.TRYWAIT P0, [R0+URZ], R3 ;  /* 0x00000003000075a7 */ /* 0x0022a400080011ff */
[----:B--2---:R-:W-:Y:S05]  /*8900*/  @!P0 NANOSLEEP.SYNCS 0x989680 ;  /* 0x009896800000895d */ /* 0x004fea0003900000 */
[----:B------:R-:W2:Y:S02]  /*8910*/  @!P0 SYNCS.PHASECHK.TRANS64 P0, [R0+URZ], R3 ;  /* 0x00000003000085a7 */ /* 0x000ea400080010ff */
[----:B--2---:R-:W-:Y:S05]  /*8920*/  @!P0 BRA `(.L_x_203) ;  /* 0xfffffffc00f08947 */ /* 0x004fea000383ffff */
[----:B------:R-:W-:Y:S05]  /*8930*/  BRA `(.L_x_204) ;  /* 0xffffffac00d47947 */ /* 0x000fea000383ffff */
.L_x_71:
[----:B---3--:R-:W-:-:S07]  /*8940*/  MOV R0, UR5 ;  /* 0x0000000500007c02 */ /* 0x008fce0008000f00 */
.L_x_205:
[----:B-1----:R1:W2:Y:S02]  /*8950*/  SYNCS.PHASECHK.TRANS64.TRYWAIT P0, [R0+URZ], R3 ;  /* 0x00000003000075a7 */ /* 0x0022a400080011ff */
[----:B--2---:R-:W-:Y:S05]  /*8960*/  @!P0 NANOSLEEP.SYNCS 0x989680 ;  /* 0x009896800000895d */ /* 0x004fea0003900000 */
[----:B------:R-:W2:Y:S02]  /*8970*/  @!P0 SYNCS.PHASECHK.TRANS64 P0, [R0+URZ], R3 ;  /* 0x00000003000085a7 */ /* 0x000ea400080010ff */
[----:B--2---:R-:W-:Y:S05]  /*8980*/  @!P0 BRA `(.L_x_205) ;  /* 0xfffffffc00f08947 */ /* 0x004fea000383ffff */
[----:B------:R-:W-:Y:S05]  /*8990*/  BRA `(.L_x_206) ;  /* 0xffffffac00e07947 */ /* 0x000fea000383ffff */
.L_x_72:
[----:B---3--:R-:W-:-:S07]  /*89a0*/  MOV R0, UR5 ;  /* 0x0000000500007c02 */ /* 0x008fce0008000f00 */
.L_x_207:
[----:B-1----:R1:W2:Y:S02]  /*89b0*/  SYNCS.PHASECHK.TRANS64.TRYWAIT P0, [R0+URZ], R3 ;  /* 0x00000003000075a7 */ /* 0x0022a400080011ff */
[----:B--2---:R-:W-:Y:S05]  /*89c0*/  @!P0 NANOSLEEP.SYNCS 0x989680 ;  /* 0x009896800000895d */ /* 0x004fea0003900000 */
[----:B------:R-:W2:Y:S02]  /*89d0*/  @!P0 SYNCS.PHASECHK.TRANS64 P0, [R0+URZ], R3 ;  /* 0x00000003000085a7 */ /* 0x000ea400080010ff */
[----:B--2---:R-:W-:Y:S05]  /*89e0*/  @!P0 BRA `(.L_x_207) ;  /* 0xfffffffc00f08947 */ /* 0x004fea000383ffff */
[----:B------:R-:W-:Y:S05]  /*89f0*/  BRA `(.L_x_208) ;  /* 0xffffffac00ec7947 */ /* 0x000fea000383ffff */
.L_x_73:
[----:B---3--:R-:W-:-:S07]  /*8a00*/  MOV R0, UR5 ;  /* 0x0000000500007c02 */ /* 0x008fce0008000f00 */
.L_x_209:
[----:B-1----:R1:W2:Y:S02]  /*8a10*/  SYNCS.PHASECHK.TRANS64.TRYWAIT P0, [R0+URZ], R3 ;  /* 0x00000003000075a7 */ /* 0x0022a400080011ff */
[----:B--2---:R-:W-:Y:S05]  /*8a20*/  @!P0 NANOSLEEP.SYNCS 0x989680 ;  /* 0x009896800000895d */ /* 0x004fea0003900000 */
[----:B------:R-:W2:Y:S02]  /*8a30*/  @!P0 SYNCS.PHASECHK.TRANS64 P0, [R0+URZ], R3 ;  /* 0x00000003000085a7 */ /* 0x000ea400080010ff */
[----:B--2---:R-:W-:Y:S05]  /*8a40*/  @!P0 BRA `(.L_x_209) ;  /* 0xfffffffc00f08947 */ /* 0x004fea000383ffff */
[----:B------:R-:W-:Y:S05]  /*8a50*/  BRA `(.L_x_210) ;  /* 0xffffffac00f87947 */ /* 0x000fea000383ffff */
.L_x_74:
[----:B---3--:R-:W-:-:S07]  /*8a60*/  MOV R0, UR5 ;  /* 0x0000000500007c02 */ /* 0x008fce0008000f00 */
.L_x_211:
[----:B-1----:R1:W2:Y:S02]  /*8a70*/  SYNCS.PHASECHK.TRANS64.TRYWAIT P0, [R0+URZ], R3 ;  /* 0x00000003000075a7 */ /* 0x0022a400080011ff */
[----:B--2---:R-:W-:Y:S05]  /*8a80*/  @!P0 NANOSLEEP.SYNCS 0x989680 ;  /* 0x009896800000895d */ /* 0x004fea0003900000 */
[----:B------:R-:W2:Y:S02]  /*8a90*/  @!P0 SYNCS.PHASECHK.TRANS64 P0, [R0+URZ], R3 ;  /* 0x00000003000085a7 */ /* 0x000ea400080010ff */
[----:B--2---:R-:W-:Y:S05]  /*8aa0*/  @!P0 BRA `(.L_x_211) ;  /* 0xfffffffc00f08947 */ /* 0x004fea000383ffff */
[----:B------:R-:W-:Y:S05]  /*8ab0*/  BRA `(.L_x_212) ;  /* 0xffffffb000047947 */ /* 0x000fea000383ffff */
.L_x_75:
[----:B---3--:R-:W-:-:S07]  /*8ac0*/  MOV R0, UR5 ;  /* 0x0000000500007c02 */ /* 0x008fce0008000f00 */
.L_x_213:
[----:B-1----:R1:W2:Y:S02]  /*8ad0*/  SYNCS.PHASECHK.TRANS64.TRYWAIT P0, [R0+URZ], R3 ;  /* 0x00000003000075a7 */ /* 0x0022a400080011ff */
[----:B--2---:R-:W-:Y:S05]  /*8ae0*/  @!P0 NANOSLEEP.SYNCS 0x989680 ;  /* 0x009896800000895d */ /* 0x004fea0003900000 */
[----:B------:R-:W2:Y:S02]  /*8af0*/  @!P0 SYNCS.PHASECHK.TRANS64 P0, [R0+URZ], R3 ;  /* 0x00000003000085a7 */ /* 0x000ea400080010ff */
[----:B--2---:R-:W-:Y:S05]  /*8b00*/  @!P0 BRA `(.L_x_213) ;  /* 0xfffffffc00f08947 */ /* 0x004fea000383ffff */
[----:B------:R-:W-:Y:S05]  /*8b10*/  BRA `(.L_x_214) ;  /* 0xffffffb000107947 */ /* 0x000fea000383ffff */
.L_x_76:
[----:B---3--:R-:W-:-:S07]  /*8b20*/  MOV R0, UR5 ;  /* 0x0000000500007c02 */ /* 0x008fce0008000f00 */
.L_x_215:
[----:B-1----:R1:W2:Y:S02]  /*8b30*/  SYNCS.PHASECHK.TRANS64.TRYWAIT P0, [R0+URZ], R3 ;  /* 0x00000003000075a7 */ /* 0x0022a400080011ff */
[----:B--2---:R-:W-:Y:S05]  /*8b40*/  @!P0 NANOSLEEP.SYNCS 0x989680 ;  /* 0x009896800000895d */ /* 0x004fea0003900000 */
[----:B------:R-:W2:Y:S02]  /*8b50*/  @!P0 SYNCS.PHASECHK.TRANS64 P0, [R0+URZ], R3 ;  /* 0x00000003000085a7 */ /* 0x000ea400080010ff */
[----:B--2---:R-:W-:Y:S05]  /*8b60*/  @!P0 BRA `(.L_x_215) ;  /* 0xfffffffc00f08947 */ /* 0x004fea000383ffff */
[----:B------:R-:W-:Y:S05]  /*8b70*/  BRA `(.L_x_216) ;  /* 0xffffffb0001c7947 */ /* 0x000fea000383ffff */
.L_x_77:
[----:B---3--:R-:W-:-:S07]  /*8b80*/  MOV R0, UR5 ;  /* 0x0000000500007c02 */ /* 0x008fce0008000f00 */
.L_x_217:
[----:B-1----:R1:W2:Y:S02]  /*8b90*/  SYNCS.PHASECHK.TRANS64.TRYWAIT P0, [R0+URZ], R3 ;  /* 0x00000003000075a7 */ /* 0x0022a400080011ff */
[----:B--2---:R-:W-:Y:S05]  /*8ba0*/  @!P0 NANOSLEEP.SYNCS 0x989680 ;  /* 0x009896800000895d */ /* 0x004fea0003900000 */
[----:B------:R-:W2:Y:S02]  /*8bb0*/  @!P0 SYNCS.PHASECHK.TRANS64 P0, [R0+URZ], R3 ;  /* 0x00000003000085a7 */ /* 0x000ea400080010ff */
[----:B--2---:R-:W-:Y:S05]  /*8bc0*/  @!P0 BRA `(.L_x_217) ;  /* 0xfffffffc00f08947 */ /* 0x004fea000383ffff */
[----:B------:R-:W-:Y:S05]  /*8bd0*/  BRA `(.L_x_218) ;  /* 0xffffffb000287947 */ /* 0x000fea000383ffff */
.L_x_78:
[----:B---3--:R-:W-:-:S07]  /*8be0*/  MOV R0, UR5 ;  /* 0x0000000500007c02 */ /* 0x008fce0008000f00 */
.L_x_219:
[----:B-1----:R1:W2:Y:S02]  /*8bf0*/  SYNCS.PHASECHK.TRANS64.TRYWAIT P0, [R0+URZ], R3 ;  /* 0x00000003000075a7 */ /* 0x0022a400080011ff */
[----:B--2---:R-:W-:Y:S05]  /*8c00*/  @!P0 NANOSLEEP.SYNCS 0x989680 ;  /* 0x009896800000895d */ /* 0x004fea0003900000 */
[----:B------:R-:W2:Y:S02]  /*8c10*/  @!P0 SYNCS.PHASECHK.TRANS64 P0, [R0+URZ], R3 ;  /* 0x00000003000085a7 */ /* 0x000ea400080010ff */
[----:B--2---:R-:W-:Y:S05]  /*8c20*/  @!P0 BRA `(.L_x_219) ;  /* 0xfffffffc00f08947 */ /* 0x004fea000383ffff */
[----:B------:R-:W-:Y:S05]  /*8c30*/  BRA `(.L_x_220) ;  /* 0xffffffb000347947 */ /* 0x000fea000383ffff */
.L_x_81:
[----:B-1----:R1:W2:Y:S02]  /*8c40*/  SYNCS.PHASECHK.TRANS64.TRYWAIT P0, [R0+URZ+0x2c0], R5 ;  /* 0x0002c005000075a7 */ /* 0x0022a400080011ff */
[----:B--2---:R-:W-:Y:S05]  /*8c50*/  @!P0 NANOSLEEP.SYNCS 0x989680 ;  /* 0x009896800000895d */ /* 0x004fea0003900000 */
[----:B------:R-:W2:Y:S02]  /*8c60*/  @!P0 SYNCS.PHASECHK.TRANS64 P0, [R0+URZ+0x2c0], R5 ;  /* 0x0002c005000085a7 */ /* 0x000ea400080010ff */
[----:B--2---:R-:W-:Y:S05]  /*8c70*/  @!P0 BRA `(.L_x_81) ;  /* 0xfffffffc00f08947 */ /* 0x004fea000383ffff */
[----:B------:R-:W-:Y:S05]  /*8c80*/  BRA `(.L_x_221) ;  /* 0xffffffb000947947 */ /* 0x000fea000383ffff */
.L_x_82:
[----:B------:R-:W-:-:S07]  /*8c90*/  MOV R0, UR5 ;  /* 0x0000000500007c02 */ /* 0x000fce0008000f00 */
.L_x_222:
[----:B-1----:R1:W2:Y:S02]  /*8ca0*/  SYNCS.PHASECHK.TRANS64.TRYWAIT P0, [R0+URZ+0x270], R7 ;  /* 0x00027007000075a7 */ /* 0x0022a400080011ff */
[----:B--2---:R-:W-:Y:S05]  /*8cb0*/  @!P0 NANOSLEEP.SYNCS 0x989680 ;  /* 0x009896800000895d */ /* 0x004fea0003900000 */
[----:B------:R-:W2:Y:S02]  /*8cc0*/  @!P0 SYNCS.PHASECHK.TRANS64 P0, [R0+URZ+0x270], R7 ;  /* 0x00027007000085a7 */ /* 0x000ea400080010ff */
[----:B--2---:R-:W-:Y:S05]  /*8cd0*/  @!P0 BRA `(.L_x_222) ;  /* 0xfffffffc00f08947 */ /* 0x004fea000383ffff */
[----:B------:R-:W-:Y:S05]  /*8ce0*/  BRA `(.L_x_223) ;  /* 0xffffffb000a47947 */ /* 0x000fea000383ffff */
.L_x_83:
[----:B-1----:R1:W2:Y:S02]  /*8cf0*/  SYNCS.PHASECHK.TRANS64.TRYWAIT P1, [R0+URZ+0x260], R5 ;  /* 0x00026005000075a7 */ /* 0x0022a400080211ff */
[----:B--2---:R-:W-:Y:S05]  /*8d00*/  @!P1 NANOSLEEP.SYNCS 0x989680 ;  /* 0x009896800000995d */ /* 0x004fea0003900000 */
[----:B------:R-:W2:Y:S02]  /*8d10*/  @!P1 SYNCS.PHASECHK.TRANS64 P1, [R0+URZ+0x260], R5 ;  /* 0x00026005000095a7 */ /* 0x000ea400080210ff */
[----:B--2---:R-:W-:Y:S05]  /*8d20*/  @!P1 BRA `(.L_x_83) ;  /* 0xfffffffc00f09947 */ /* 0x004fea000383ffff */
[----:B------:R-:W-:Y:S05]  /*8d30*/  BRA `(.L_x_224) ;  /* 0xffffffb000d47947 */ /* 0x000fea000383ffff */
.L_x_86:
[----:B------:R-:W-:-:S07]  /*8d40*/  MOV R0, UR5 ;  /* 0x0000000500007c02 */ /* 0x000fce0008000f00 */
.L_x_225:
[----:B-1----:R1:W2:Y:S02]  /*8d50*/  SYNCS.PHASECHK.TRANS64.TRYWAIT P0, [R0+URZ+0x270], R3 ;  /* 0x00027003000075a7 */ /* 0x0022a400080011ff */
[----:B--2---:R-:W-:Y:S05]  /*8d60*/  @!P0 NANOSLEEP.SYNCS 0x989680 ;  /* 0x009896800000895d */ /* 0x004fea0003900000 */
[----:B------:R-:W2:Y:S02]  /*8d70*/  @!P0 SYNCS.PHASECHK.TRANS64 P0, [R0+URZ+0x270], R3 ;  /* 0x00027003000085a7 */ /* 0x000ea400080010ff */
[----:B--2---:R-:W-:Y:S05]  /*8d80*/  @!P0 BRA `(.L_x_225) ;  /* 0xfffffffc00f08947 */ /* 0x004fea000383ffff */
[----:B------:R-:W-:Y:S05]  /*8d90*/  BRA `(.L_x_85) ;  /* 0xffffffb400287947 */ /* 0x000fea000383ffff */
.L_x_95:
[----:B-1----:R-:W-:-:S04]  /*8da0*/  MOV R4, UR6 ;  /* 0x0000000600047c02 */ /* 0x002fc80008000f00 */
[----:B------:R1:W2:Y:S03]  /*8db0*/  SYNCS.PHASECHK.TRANS64.TRYWAIT P0, [R4+URZ+0x8], R5 ;  /* 0x00000805040075a7 */ /* 0x0002a600080011ff */
[----:B--2---:R-:W-:Y:S05]  /*8dc0*/  @!P0 NANOSLEEP.SYNCS 0x989680 ;  /* 0x009896800000895d */ /* 0x004fea0003900000 */
[----:B------:R-:W2:Y:S02]  /*8dd0*/  @!P0 SYNCS.PHASECHK.TRANS64 P0, [R4+URZ+0x8], R5 ;  /* 0x00000805040085a7 */ /* 0x000ea400080010ff */
[----:B--2---:R-:W-:Y:S05]  /*8de0*/  @!P0 BRA `(.L_x_95) ;  /* 0xfffffffc00ec8947 */ /* 0x004fea000383ffff */
[----:B------:R-:W-:Y:S05]  /*8df0*/  BRA `(.L_x_94) ;  /* 0xffffffb400dc7947 */ /* 0x000fea000383ffff */
.L_x_97:
[----:B------:R-:W-:Y:S01]  /*8e00*/  BSSY B0, `(.L_x_226) ;  /* 0x0000006000007945 */ /* 0x000fe20003800000 */
[----:B------:R-:W-:-:S07]  /*8e10*/  MOV R15, 0xffffffff ;  /* 0xffffffff000f7802 */ /* 0x000fce0000000f00 */
[----:B-1---5:R-:W-:Y:S05]  /*8e20*/  WARPSYNC.COLLECTIVE R15, `(.L_x_227) ;  /* 0x000000000f0c7348 */ /* 0x022fea0003c00000 */
[----:B------:R-:W-:Y:S02]  /*8e30*/  ELECT P6, UR79, PT ;  /* 0x00000000004f782f */ /* 0x000fe400038c0000 */
[----:B------:R-:W-:Y:S01]  /*8e40*/  MOV R14, UR79 ;  /* 0x0000004f000e7c02 */ /* 0x000fe20008000f00 */
[----:B-1---5:R-:W-:Y:S10]  /*8e50*/  ENDCOLLECTIVE ;  /* 0x000000000000791b */ /* 0x022ff40003800000 */
.L_x_227:
[----:B------:R-:W-:Y:S05]  /*8e60*/  BSYNC B0 ;  /* 0x0000000000007941 */ /* 0x000fea0003800000 */
.L_x_226:
[----:B------:R-:W-:Y:S05]  /*8e70*/  BRA `(.L_x_228) ;  /* 0xffffffb8000c7947 */ /* 0x000fea000383ffff */
.L_x_99:
[----:B-1----:R-:W-:-:S04]  /*8e80*/  MOV R2, UR6 ;  /* 0x0000000600027c02 */ /* 0x002fc80008000f00 */
[----:B------:R1:W2:Y:S03]  /*8e90*/  SYNCS.PHASECHK.TRANS64.TRYWAIT P0, [R2+URZ+0x8], R3 ;  /* 0x00000803020075a7 */ /* 0x0002a600080011ff */
[----:B--2---:R-:W-:Y:S05]  /*8ea0*/  @!P0 NANOSLEEP.SYNCS 0x989680 ;  /* 0x009896800000895d */ /* 0x004fea0003900000 */
[----:B------:R-:W2:Y:S02]  /*8eb0*/  @!P0 SYNCS.PHASECHK.TRANS64 P0, [R2+URZ+0x8], R3 ;  /* 0x00000803020085a7 */ /* 0x000ea400080010ff */
[----:B--2---:R-:W-:Y:S05]  /*8ec0*/  @!P0 BRA `(.L_x_99) ;  /* 0xfffffffc00ec8947 */ /* 0x004fea000383ffff */
[----:B------:R-:W-:Y:S05]  /*8ed0*/  BRA `(.L_x_98) ;  /* 0xffffffb800107947 */ /* 0x000fea000383ffff */
.L_x_100:
[----:B-1----:R1:W2:Y:S02]  /*8ee0*/  SYNCS.PHASECHK.TRANS64.TRYWAIT P0, [R0+URZ+0x260], R5 ;  /* 0x00026005000075a7 */ /* 0x0022a400080011ff */
[----:B--2---:R-:W-:Y:S05]  /*8ef0*/  @!P0 NANOSLEEP.SYNCS 0x989680 ;  /* 0x009896800000895d */ /* 0x004fea0003900000 */
[----:B------:R-:W2:Y:S02]  /*8f00*/  @!P0 SYNCS.PHASECHK.TRANS64 P0, [R0+URZ+0x260], R5 ;  /* 0x00026005000085a7 */ /* 0x000ea400080010ff */
[----:B--2---:R-:W-:Y:S05]  /*8f10*/  @!P0 BRA `(.L_x_100) ;  /* 0xfffffffc00f08947 */ /* 0x004fea000383ffff */
[----:B------:R-:W-:Y:S05]  /*8f20*/  BRA `(.L_x_229) ;  /* 0xffffffb800ec7947 */ /* 0x000fea000383ffff */
.L_x_102:
[----:B------:R-:W-:-:S07]  /*8f30*/  MOV R0, UR10 ;  /* 0x0000000a00007c02 */ /* 0x000fce0008000f00 */
.L_x_230:
[----:B-1----:R1:W2:Y:S02]  /*8f40*/  SYNCS.PHASECHK.TRANS64.TRYWAIT P0, [R0+URZ+0x2a0], R5 ;  /* 0x0002a005000075a7 */ /* 0x0022a400080011ff */
[----:B--2---:R-:W-:Y:S05]  /*8f50*/  @!P0 NANOSLEEP.SYNCS 0x989680 ;  /* 0x009896800000895d */ /* 0x004fea0003900000 */
[----:B------:R-:W2:Y:S02]  /*8f60*/  @!P0 SYNCS.PHASECHK.TRANS64 P0, [R0+URZ+0x2a0], R5 ;  /* 0x0002a005000085a7 */ /* 0x000ea400080010ff */
[----:B--2---:R-:W-:Y:S05]  /*8f70*/  @!P0 BRA `(.L_x_230) ;  /* 0xfffffffc00f08947 */ /* 0x004fea000383ffff */
[----:B------:R-:W-:Y:S05]  /*8f80*/  BRA `(.L_x_231) ;  /* 0xffffffbc00387947 */ /* 0x000fea000383ffff */
.L_x_105:
[----:B------:R-:W-:Y:S07]  /*8f90*/  MOV R0, UR9 ;  /* 0x0000000900007c02 */ /* 0x000fee0008000f00 */
.L_x_232:
[----:B-1----:R1:W2:Y:S02]  /*8fa0*/  SYNCS.PHASECHK.TRANS64.TRYWAIT P0, [R0+URZ], R5 ;  /* 0x00000005000075a7 */ /* 0x0022a400080011ff */
[----:B--2---:R-:W-:Y:S05]  /*8fb0*/  @!P0 NANOSLEEP.SYNCS 0x989680 ;  /* 0x009896800000895d */ /* 0x004fea0003900000 */
[----:B------:R-:W2:Y:S02]  /*8fc0*/  @!P0 SYNCS.PHASECHK.TRANS64 P0, [R0+URZ], R5 ;  /* 0x00000005000085a7 */ /* 0x000ea400080010ff */
[----:B--2---:R-:W-:Y:S05]  /*8fd0*/  @!P0 BRA `(.L_x_232) ;  /* 0xfffffffc00f08947 */ /* 0x004fea000383ffff */
[----:B------:R-:W-:Y:S05]  /*8fe0*/  BRA `(.L_x_104) ;  /* 0xffffffbc004c7947 */ /* 0x000fea000383ffff */
.L_x_109:
[----:B-1----:R-:W-:-:S07]  /*8ff0*/  MOV R0, UR7 ;  /* 0x0000000700007c02 */ /* 0x002fce0008000f00 */
.L_x_233:
[----:B-1----:R1:W2:Y:S02]  /*9000*/  SYNCS.PHASECHK.TRANS64.TRYWAIT P0, [R0+URZ], R3 ;  /* 0x00000003000075a7 */ /* 0x0022a400080011ff */
[----:B--2---:R-:W-:Y:S05]  /*9010*/  @!P0 NANOSLEEP.SYNCS 0x989680 ;  /* 0x009896800000895d */ /* 0x004fea0003900000 */
[----:B------:R-:W2:Y:S02]  /*9020*/  @!P0 SYNCS.PHASECHK.TRANS64 P0, [R0+URZ], R3 ;  /* 0x00000003000085a7 */ /* 0x000ea400080010ff */
[----:B--2---:R-:W-:Y:S05]  /*9030*/  @!P0 BRA `(.L_x_233) ;  /* 0xfffffffc00f08947 */ /* 0x004fea000383ffff */
[----:B------:R-:W-:Y:S05]  /*9040*/  BRA `(.L_x_234) ;  /* 0xffffffc000187947 */ /* 0x000fea000383ffff */
.L_x_110:
[----:B------:R-:W-:-:S07]  /*9050*/  MOV R0, UR7 ;  /* 0x0000000700007c02 */ /* 0x000fce0008000f00 */
.L_x_235:
[----:B-1----:R1:W2:Y:S02]  /*9060*/  SYNCS.PHASECHK.TRANS64.TRYWAIT P0, [R0+URZ], R3 ;  /* 0x00000003000075a7 */ /* 0x0022a400080011ff */
[----:B--2---:R-:W-:Y:S05]  /*9070*/  @!P0 NANOSLEEP.SYNCS 0x989680 ;  /* 0x009896800000895d */ /* 0x004fea0003900000 */
[----:B------:R-:W2:Y:S02]  /*9080*/  @!P0 SYNCS.PHASECHK.TRANS64 P0, [R0+URZ], R3 ;  /* 0x00000003000085a7 */ /* 0x000ea400080010ff */
[----:B--2---:R-:W-:Y:S05]  /*9090*/  @!P0 BRA `(.L_x_235) ;  /* 0xfffffffc00f08947 */ /* 0x004fea000383ffff */
[----:B------:R-:W-:Y:S05]  /*90a0*/  BRA `(.L_x_236) ;  /* 0xffffffc000247947 */ /* 0x000fea000383ffff */
.L_x_111:
[----:B------:R-:W-:-:S07]  /*90b0*/  MOV R0, UR7 ;  /* 0x0000000700007c02 */ /* 0x000fce0008000f00 */
.L_x_237:
[----:B-1----:R1:W2:Y:S02]  /*90c0*/  SYNCS.PHASECHK.TRANS64.TRYWAIT P0, [R0+URZ], R3 ;  /* 0x00000003000075a7 */ /* 0x0022a400080011ff */
[----:B--2---:R-:W-:Y:S05]  /*90d0*/  @!P0 NANOSLEEP.SYNCS 0x989680 ;  /* 0x009896800000895d */ /* 0x004fea0003900000 */
[----:B------:R-:W2:Y:S02]  /*90e0*/  @!P0 SYNCS.PHASECHK.TRANS64 P0, [R0+URZ], R3 ;  /* 0x00000003000085a7 */ /* 0x000ea400080010ff */
[----:B--2---:R-:W-:Y:S05]  /*90f0*/  @!P0 BRA `(.L_x_237) ;  /* 0xfffffffc00f08947 */ /* 0x004fea000383ffff */
[----:B------:R-:W-:Y:S05]  /*9100*/  BRA `(.L_x_238) ;  /* 0xffffffc000307947 */ /* 0x000fea000383ffff */
.L_x_114:
[----:B------:R-:W-:-:S07]  /*9110*/  MOV R0, UR8 ;  /* 0x0000000800007c02 */ /* 0x000fce0008000f00 */
.L_x_239:
[----:B-1----:R1:W2:Y:S02]  /*9120*/  SYNCS.PHASECHK.TRANS64.TRYWAIT P1, [R0+URZ+0x2e0], R3 ;  /* 0x0002e003000075a7 */ /* 0x0022a400080211ff */
[----:B--2---:R-:W-:Y:S05]  /*9130*/  @!P1 NANOSLEEP.SYNCS 0x989680 ;  /* 0x009896800000995d */ /* 0x004fea0003900000 */
[----:B------:R-:W2:Y:S02]  /*9140*/  @!P1 SYNCS.PHASECHK.TRANS64 P1, [R0+URZ+0x2e0], R3 ;  /* 0x0002e003000095a7 */ /* 0x000ea400080210ff */
[----:B--2---:R-:W-:Y:S05]  /*9150*/  @!P1 BRA `(.L_x_239) ;  /* 0xfffffffc00f09947 */ /* 0x004fea000383ffff */
[----:B------:R-:W-:Y:S05]  /*9160*/  BRA `(.L_x_240) ;  /* 0xffffffc0007c7947 */ /* 0x000fea000383ffff */
.L_x_119:
[----:B--2---:R2:W4:Y:S02]  /*9170*/  SYNCS.PHASECHK.TRANS64.TRYWAIT P0, [R0+URZ+0x260], R3 ;  /* 0x00026003000075a7 */ /* 0x00452400080011ff */
[----:B----4-:R-:W-:Y:S05]  /*9180*/  @!P0 NANOSLEEP.SYNCS 0x989680 ;  /* 0x009896800000895d */ /* 0x010fea0003900000 */
[----:B------:R-:W4:Y:S02]  /*9190*/  @!P0 SYNCS.PHASECHK.TRANS64 P0, [R0+URZ+0x260], R3 ;  /* 0x00026003000085a7 */ /* 0x000f2400080010ff */
[----:B----4-:R-:W-:Y:S05]  /*91a0*/  @!P0 BRA `(.L_x_119) ;  /* 0xfffffffc00f08947 */ /* 0x010fea000383ffff */
[----:B------:R-:W-:Y:S05]  /*91b0*/  BRA `(.L_x_241) ;  /* 0xffffffc400807947 */ /* 0x000fea000383ffff */
.L_x_122:
[----:B------:R-:W-:Y:S07]  /*91c0*/  MOV R0, UR6 ;  /* 0x0000000600007c02 */ /* 0x000fee0008000f00 */
.L_x_242:
[----:B--2---:R2:W4:Y:S02]  /*91d0*/  SYNCS.PHASECHK.TRANS64.TRYWAIT P0, [R0+URZ+0x258], R3 ;  /* 0x00025803000075a7 */ /* 0x00452400080011ff */
[----:B----4-:R-:W-:Y:S05]  /*91e0*/  @!P0 NANOSLEEP.SYNCS 0x989680 ;  /* 0x009896800000895d */ /* 0x010fea0003900000 */
[----:B------:R-:W4:Y:S02]  /*91f0*/  @!P0 SYNCS.PHASECHK.TRANS64 P0, [R0+URZ+0x258], R3 ;  /* 0x00025803000085a7 */ /* 0x000f2400080010ff */
[----:B----4-:R-:W-:Y:S05]  /*9200*/  @!P0 BRA `(.L_x_242) ;  /* 0xfffffffc00f08947 */ /* 0x010fea000383ffff */
[----:B------:R-:W-:Y:S05]  /*9210*/  BRA `(.L_x_121) ;  /* 0xffffffc8006c7947 */ /* 0x000fea000383ffff */
.L_x_125:
[----:B------:R-:W-:Y:S07]  /*9220*/  MOV R3, UR6 ;  /* 0x0000000600037c02 */ /* 0x000fee0008000f00 */
.L_x_243:
[----:B-1----:R1:W2:Y:S02]  /*9230*/  SYNCS.PHASECHK.TRANS64.TRYWAIT P2, [R3+URZ+0x248], R26 ;  /* 0x0002481a030075a7 */ /* 0x0022a400080411ff */
[----:B--2---:R-:W-:Y:S05]  /*9240*/  @!P2 NANOSLEEP.SYNCS 0x989680 ;  /* 0x009896800000a95d */ /* 0x004fea0003900000 */
[----:B------:R-:W2:Y:S02]  /*9250*/  @!P2 SYNCS.PHASECHK.TRANS64 P2, [R3+URZ+0x248], R26 ;  /* 0x0002481a0300a5a7 */ /* 0x000ea400080410ff */
[----:B--2---:R-:W-:Y:S05]  /*9260*/  @!P2 BRA `(.L_x_243) ;  /* 0xfffffffc00f0a947 */ /* 0x004fea000383ffff */
[----:B------:R-:W-:Y:S05]  /*9270*/  BRA `(.L_x_244) ;  /* 0xffffffcc00007947 */ /* 0x000fea000383ffff */
.L_x_128:
[----:B--2---:R2:W3:Y:S02]  /*9280*/  SYNCS.PHASECHK.TRANS64.TRYWAIT P0, [R0+URZ+0x260], R3 ;  /* 0x00026003000075a7 */ /* 0x0044e400080011ff */
[----:B---3--:R-:W-:Y:S05]  /*9290*/  @!P0 NANOSLEEP.SYNCS 0x989680 ;  /* 0x009896800000895d */ /* 0x008fea0003900000 */
[----:B------:R-:W3:Y:S02]  /*92a0*/  @!P0 SYNCS.PHASECHK.TRANS64 P0, [R0+URZ+0x260], R3 ;  /* 0x00026003000085a7 */ /* 0x000ee400080010ff */
[----:B---3--:R-:W-:Y:S05]  /*92b0*/  @!P0 BRA `(.L_x_128) ;  /* 0xfffffffc00f08947 */ /* 0x008fea000383ffff */
[----:B------:R-:W-:Y:S05]  /*92c0*/  BRA `(.L_x_245) ;  /* 0xffffffd000607947 */ /* 0x000fea000383ffff */
.L_x_140:
[----:B-1----:R-:W-:Y:S04]  /*92d0*/  MOV R0, UR43 ;  /* 0x0000002b00007c02 */ /* 0x002fe80008000f00 */
[----:B------:R1:W2:Y:S03]  /*92e0*/  SYNCS.PHASECHK.TRANS64.TRYWAIT P1, [R0+URZ+0x240], R3 ;  /* 0x00024003000075a7 */ /* 0x0002a600080211ff */
[----:B--2---:R-:W-:Y:S05]  /*92f0*/  @!P1 NANOSLEEP.SYNCS 0x989680 ;  /* 0x009896800000995d */ /* 0x004fea0003900000 */
[----:B------:R-:W2:Y:S02]  /*9300*/  @!P1 SYNCS.PHASECHK.TRANS64 P1, [R0+URZ+0x240], R3 ;  /* 0x00024003000095a7 */ /* 0x000ea400080210ff */
[----:B--2---:R-:W-:Y:S05]  /*9310*/  @!P1 BRA `(.L_x_140) ;  /* 0xfffffffc00ec9947 */ /* 0x004fea000383ffff */
[----:B------:R-:W-:Y:S05]  /*9320*/  BRA `(.L_x_139) ;  /* 0xffffffdc004c7947 */ /* 0x000fea000383ffff */
.L_x_142:
[----:B-1----:R1:W2:Y:S02]  /*9330*/  SYNCS.PHASECHK.TRANS64.TRYWAIT P1, [R113+URZ+0x280], R2 ;  /* 0x00028002710075a7 */ /* 0x0022a400080211ff */
[----:B--2---:R-:W-:Y:S05]  /*9340*/  @!P1 NANOSLEEP.SYNCS 0x989680 ;  /* 0x009896800000995d */ /* 0x004fea0003900000 */
[----:B------:R-:W2:Y:S02]  /*9350*/  @!P1 SYNCS.PHASECHK.TRANS64 P1, [R113+URZ+0x280], R2 ;  /* 0x00028002710095a7 */ /* 0x000ea400080210ff */
[----:B--2---:R-:W-:Y:S05]  /*9360*/  @!P1 BRA `(.L_x_142) ;  /* 0xfffffffc00f09947 */ /* 0x004fea000383ffff */
[----:B------:R-:W-:Y:S05]  /*9370*/  BRA `(.L_x_141) ;  /* 0xffffffdc00887947 */ /* 0x000fea000383ffff */
        .weak           $__internal_0_$__cuda_sm10x_tcgen05_guardrail_trap_col_being_dealloced_not_returned_by_alloc
        .type           $__internal_0_$__cuda_sm10x_tcgen05_guardrail_trap_col_being_dealloced_not_returned_by_alloc,@function
        .size           $__internal_0_$__cuda_sm10x_tcgen05_guardrail_trap_col_being_dealloced_not_returned_by_alloc,($__internal_1_$__cuda_sm10x_tcgen05_guardrail_trap_phase_invalid_during_alloc - $__internal_0_$__cuda_sm10x_tcgen05_guardrail_trap_col_being_dealloced_not_returned_by_alloc)
$__internal_0_$__cuda_sm10x_tcgen05_guardrail_trap_col_being_dealloced_not_returned_by_alloc:
[----:B------:R-:W-:Y:S05]  /*9380*/  BPT.TRAP 0x1 ;  /* 0x000000040000795c */ /* 0x000fea0000300000 */
[----:B------:R-:W-:-:S04]  /*9390*/  HFMA2 R3, -RZ, RZ, 0, 0 ;  /* 0x00000000ff037431 */ /* 0x000fc800000001ff */
[----:B------:R-:W-:Y:S05]  /*93a0*/  RET.REL.NODEC R2 `(_ZN7cutlass13device_kernelINS_4gemm6kernel13GemmUniversalIN4cute5tupleIJiiiiEEENS1_10collective13CollectiveMmaINS1_35MainloopSm100TmaUmmaWarpSpecializedILi36ELi2ELi4ENS5_IJNS4_1CILi2EEENSA_ILi1EEESC_EEEEENS5_IJNSA_ILi128EEENSA_ILi64EEESG_EEENS_12float_e4m3_tENS5_IJlSC_lEEESI_SJ_NS4_8TiledMMAINS4_8MMA_AtomIJNS4_10MMA_TraitsINS4_25SM100_MMA_F8F6F4_2x1SM_SSEJSI_SI_fSF_SG_NS4_17integral_constantINS4_4UMMA5MajorELSQ_0EEESR_NSO_INSP_7ScaleInELSS_0EEEST_EEEEEENS4_6LayoutINS5_IJSC_SC_SC_EEENS5_IJNSA_ILi0EEESY_SY_EEEEENS5_IJNS4_10UnderscoreES11_S11_EEEEENS4_18SM100_TMA_2SM_LOADENS4_14ComposedLayoutINS4_7SwizzleILi2ELi4ELi3EEENS4_18smem_ptr_flag_bitsILi8EEENSW_INS5_IJNSA_ILi8EEESG_EEENS5_IJSG_SC_EEEEEEEvNS4_8identityES14_S1E_vS1F_EENS_8epilogue10collective18CollectiveEpilogueINS1H_23Sm100TmaWarpSpecializedILi1ELi1ELi32ELb0ELb0EEEJNS5_IJSG_SG_SG_EEENS5_IJNSW_ISG_SC_EES1N_EEESI_SJ_SI_SJ_NS1H_6fusion15FusionCallbacksIS1L_NS1P_13LinCombEltActINS1H_6thread4ReLuESI_fSI_fLNS_15FloatRoundStyleE2EEES1M_S1O_JEEENS4_5SM1004TMEM4LOAD26SM100_TMEM_LOAD_32dp32b32xENS4_13SM90_TMA_LOADES1E_NS4_39AutoVectorizingCopyWithAssumedAlignmentILi128EEENS4_14SM90_TMA_STOREES1E_S23_S23_EEEvvEEEEvNT_6ParamsE) ;  /* 0xffffff6c02147950 */ /* 0x000fea0003c3ffff */
        .weak           $__internal_1_$__cuda_sm10x_tcgen05_guardrail_trap_phase_invalid_during_alloc
        .type           $__internal_1_$__cuda_sm10x_tcgen05_guardrail_trap_phase_invalid_during_alloc,@function
        .size           $__internal_1_$__cuda_sm10x_tcgen05_guardrail_trap_phase_invalid_during_alloc,($__internal_2_$__cuda_sm10x_tcgen05_guardrail_trap_unallocated_columns_being_dealloced - $__internal_1_$__cuda_sm10x_tcgen05_guardrail_trap_phase_invalid_during_alloc)
$__internal_1_$__cuda_sm10x_tcgen05_guardrail_trap_phase_invalid_during_alloc:
[----:B------:R-:W-:Y:S05]  /*93b0*/  BPT.TRAP 0x1 ;  /* 0x000000040000795c */ /* 0x000fea0000300000 */
[----:B------:R-:W-:-:S04]  /*93c0*/  MOV R3, 0x0 ;  /* 0x0000000000037802 */ /* 0x000fc80000000f00 */
[----:B------:R-:W-:Y:S05]  /*93d0*/  RET.REL.NODEC R2 `(_ZN7cutlass13device_kernelINS_4gemm6kernel13GemmUniversalIN4cute5tupleIJiiiiEEENS1_10collective13CollectiveMmaINS1_35MainloopSm100TmaUmmaWarpSpecializedILi36ELi2ELi4ENS5_IJNS4_1CILi2EEENSA_ILi1EEESC_EEEEENS5_IJNSA_ILi128EEENSA_ILi64EEESG_EEENS_12float_e4m3_tENS5_IJlSC_lEEESI_SJ_NS4_8TiledMMAINS4_8MMA_AtomIJNS4_10MMA_TraitsINS4_25SM100_MMA_F8F6F4_2x1SM_SSEJSI_SI_fSF_SG_NS4_17integral_constantINS4_4UMMA5MajorELSQ_0EEESR_NSO_INSP_7ScaleInELSS_0EEEST_EEEEEENS4_6LayoutINS5_IJSC_SC_SC_EEENS5_IJNSA_ILi0EEESY_SY_EEEEENS5_IJNS4_10UnderscoreES11_S11_EEEEENS4_18SM100_TMA_2SM_LOADENS4_14ComposedLayoutINS4_7SwizzleILi2ELi4ELi3EEENS4_18smem_ptr_flag_bitsILi8EEENSW_INS5_IJNSA_ILi8EEESG_EEENS5_IJSG_SC_EEEEEEEvNS4_8identityES14_S1E_vS1F_EENS_8epilogue10collective18CollectiveEpilogueINS1H_23Sm100TmaWarpSpecializedILi1ELi1ELi32ELb0ELb0EEEJNS5_IJSG_SG_SG_EEENS5_IJNSW_ISG_SC_EES1N_EEESI_SJ_SI_SJ_NS1H_6fusion15FusionCallbacksIS1L_NS1P_13LinCombEltActINS1H_6thread4ReLuESI_fSI_fLNS_15FloatRoundStyleE2EEES1M_S1O_JEEENS4_5SM1004TMEM4LOAD26SM100_TMEM_LOAD_32dp32b32xENS4_13SM90_TMA_LOADES1E_NS4_39AutoVectorizingCopyWithAssumedAlignmentILi128EEENS4_14SM90_TMA_STOREES1E_S23_S23_EEEvvEEEEvNT_6ParamsE) ;  /* 0xffffff6c02087950 */ /* 0x000fea0003c3ffff */
        .weak           $__internal_2_$__cuda_sm10x_tcgen05_guardrail_trap_unallocated_columns_being_dealloced
        .type           $__internal_2_$__cuda_sm10x_tcgen05_guardrail_trap_unallocated_columns_being_dealloced,@function
        .size           $__internal_2_$__cuda_sm10x_tcgen05_guardrail_trap_unallocated_columns_being_dealloced,(.L_x_247 - $__internal_2_$__cuda_sm10x_tcgen05_guardrail_trap_unallocated_columns_being_dealloced)
$__internal_2_$__cuda_sm10x_tcgen05_guardrail_trap_unallocated_columns_being_dealloced:
[----:B------:R-:W-:Y:S05]  /*93e0*/  BPT.TRAP 0x1 ;  /* 0x000000040000795c */ /* 0x000fea0000300000 */
[----:B------:R-:W-:-:S04]  /*93f0*/  HFMA2 R3, -RZ, RZ, 0, 0 ;  /* 0x00000000ff037431 */ /* 0x000fc800000001ff */
[----:B------:R-:W-:Y:S05]  /*9400*/  RET.REL.NODEC R2 `(_ZN7cutlass13device_kernelINS_4gemm6kernel13GemmUniversalIN4cute5tupleIJiiiiEEENS1_10collective13CollectiveMmaINS1_35MainloopSm100TmaUmmaWarpSpecializedILi36ELi2ELi4ENS5_IJNS4_1CILi2EEENSA_ILi1EEESC_EEEEENS5_IJNSA_ILi128EEENSA_ILi64EEESG_EEENS_12float_e4m3_tENS5_IJlSC_lEEESI_SJ_NS4_8TiledMMAINS4_8MMA_AtomIJNS4_10MMA_TraitsINS4_25SM100_MMA_F8F6F4_2x1SM_SSEJSI_SI_fSF_SG_NS4_17integral_constantINS4_4UMMA5MajorELSQ_0EEESR_NSO_INSP_7ScaleInELSS_0EEEST_EEEEEENS4_6LayoutINS5_IJSC_SC_SC_EEENS5_IJNSA_ILi0EEESY_SY_EEEEENS5_IJNS4_10UnderscoreES11_S11_EEEEENS4_18SM100_TMA_2SM_LOADENS4_14ComposedLayoutINS4_7SwizzleILi2ELi4ELi3EEENS4_18smem_ptr_flag_bitsILi8EEENSW_INS5_IJNSA_ILi8EEESG_EEENS5_IJSG_SC_EEEEEEEvNS4_8identityES14_S1E_vS1F_EENS_8epilogue10collective18CollectiveEpilogueINS1H_23Sm100TmaWarpSpecializedILi1ELi1ELi32ELb0ELb0EEEJNS5_IJSG_SG_SG_EEENS5_IJNSW_ISG_SC_EES1N_EEESI_SJ_SI_SJ_NS1H_6fusion15FusionCallbacksIS1L_NS1P_13LinCombEltActINS1H_6thread4ReLuESI_fSI_fLNS_15FloatRoundStyleE2EEES1M_S1O_JEEENS4_5SM1004TMEM4LOAD26SM100_TMEM_LOAD_32dp32b32xENS4_13SM90_TMA_LOADES1E_NS4_39AutoVectorizingCopyWithAssumedAlignmentILi128EEENS4_14SM90_TMA_STOREES1E_S23_S23_EEEvvEEEEvNT_6ParamsE) ;  /* 0xffffff6802fc7950 */ /* 0x000fea0003c3ffff */
.L_x_246:
[----:B------:R-:W-:-:S00]  /*9410*/  BRA `(.L_x_246) ;  /* 0xfffffffc00fc7947 */ /* 0x000fc0000383ffff */
[----:B------:R-:W-:-:S00]  /*9420*/  NOP ;  /* 0x0000000000007918 */ /* 0x000fc00000000000 */
        /* <DEDUP_REMOVED lines=13> */
.L_x_247:


//--------------------- .nv.global.init           --------------------------
	.section	.nv.global.init,"aw",@progbits
.nv.global.init:
	.type		$str$27,@object
	.size		$str$27,($str$28 - $str$27)
$str$27:
        /*0000*/ 	.byte	0x28, 0x61, 0x64, 0x64, 0x72, 0x65, 0x73, 0x73, 0x20, 0x26, 0x20, 0x6d, 0x61, 0x73, 0x6b, 0x29
        /*0010*/ 	.byte	0x20, 0x3d, 0x3d, 0x20, 0x30, 0x00
	.type		$str$28,@object
	.size		$str$28,($str$26 - $str$28)
$str$28:
        /*0016*/ 	.byte	0x2f, 0x74, 0x6d, 0x70, 0x2f, 0x63, 0x75, 0x74, 0x6c, 0x61, 0x73, 0x73, 0x5f, 0x73, 0x77, 0x65
        /*0026*/ 	.byte	0x65, 0x70, 0x5f, 0x73, 0x72, 0x63, 0x2f, 0x69, 0x6e, 0x63, 0x6c, 0x75, 0x64, 0x65, 0x2f, 0x63
        /*0036*/ 	.byte	0x75, 0x74, 0x65, 0x2f, 0x70, 0x6f, 0x69, 0x6e, 0x74, 0x65, 0x72, 0x5f, 0x66, 0x6c, 0x61, 0x67
        /*0046*/ 	.byte	0x67, 0x65, 0x64, 0x2e, 0x68, 0x70, 0x70, 0x00
	.type		$str$26,@object
	.size		$str$26,($str$25 - $str$26)
$str$26:
        /*004e*/ 	.byte	0x2f, 0x74, 0x6d, 0x70, 0x2f, 0x63, 0x75, 0x74, 0x6c, 0x61, 0x73, 0x73, 0x5f, 0x73, 0x77, 0x65
        /*005e*/ 	.byte	0x65, 0x70, 0x5f, 0x73, 0x72, 0x63, 0x2f, 0x69, 0x6e, 0x63, 0x6c, 0x75, 0x64, 0x65, 0x2f, 0x63
        /*006e*/ 	.byte	0x75, 0x74, 0x65, 0x2f, 0x61, 0x74, 0x6f, 0x6d, 0x2f, 0x63, 0x6f, 0x70, 0x79, 0x5f, 0x74, 0x72
        /*007e*/ 	.byte	0x61, 0x69, 0x74, 0x73, 0x5f, 0x73, 0x6d, 0x31, 0x30, 0x30, 0x2e, 0x68, 0x70, 0x70, 0x00
	.type		$str$25,@object
	.size		$str$25,(__unnamed_1 - $str$25)
$str$25:
        /*008d*/ 	.byte	0x28, 0x28, 0x75, 0x69, 0x6e, 0x74, 0x33, 0x32, 0x5f, 0x74, 0x28, 0x74, 0x68, 0x72, 0x65, 0x61
        /*009d*/ 	.byte	0x64, 0x49, 0x64, 0x78, 0x2e, 0x78, 0x29, 0x20, 0x2f, 0x20, 0x33, 0x32, 0x29, 0x20, 0x25, 0x20
        /*00ad*/ 	.byte	0x34, 0x29, 0x20, 0x3d, 0x3d, 0x20, 0x28, 0x28, 0x28, 0x74, 0x6d, 0x65, 0x6d, 0x5f, 0x61, 0x64
        /*00bd*/ 	.byte	0x64, 0x72, 0x20, 0x3e, 0x3e, 0x20, 0x31, 0x36, 0x29, 0x20, 0x2f, 0x20, 0x33, 0x32, 0x29, 0x20
        /*00cd*/ 	.byte	0x25, 0x20, 0x34, 0x29, 0x00
	.type		__unnamed_1,@object
	.size		__unnamed_1,(__unnamed_2 - __unnamed_1)
__unnamed_1:
        /*00d2*/ 	.byte	0x61, 0x75, 0x74, 0x6f, 0x20, 0x63, 0x75, 0x74, 0x65, 0x3a, 0x3a, 0x61, 0x73, 0x5f, 0x70, 0x6f
        /* <DEDUP_REMOVED lines=24> */
        /*0262*/ 	.byte	0x3c, 0x34, 0x30, 0x39, 0x36, 0x3e, 0x3e, 0x3e, 0x3e, 0x5d, 0x00
	.type		__unnamed_2,@object
	.size		__unnamed_2,(.L_2 - __unnamed_2)
__unnamed_2:
        /* <DEDUP_REMOVED lines=40> */
        /*04ed*/ 	.byte	0x74, 0x65, 0x3a, 0x3a, 0x43, 0x3c, 0x30, 0x3e, 0x3e, 0x3e, 0x3e, 0x5d, 0x00
.L_2:


//--------------------- .nv.shared._ZN7cutlass13device_kernelINS_4gemm6kernel13GemmUniversalIN4cute5tupleIJiiiiEEENS1_10collective13CollectiveMmaINS1_35MainloopSm100TmaUmmaWarpSpecializedILi36ELi2ELi4ENS5_IJNS4_1CILi2EEENSA_ILi1EEESC_EEEEENS5_IJNSA_ILi128EEENSA_ILi64EEESG_EEENS_12float_e4m3_tENS5_IJlSC_lEEESI_SJ_NS4_8TiledMMAINS4_8MMA_AtomIJNS4_10MMA_TraitsINS4_25SM100_MMA_F8F6F4_2x1SM_SSEJSI_SI_fSF_SG_NS4_17integral_constantINS4_4UMMA5MajorELSQ_0EEESR_NSO_INSP_7ScaleInELSS_0EEEST_EEEEEENS4_6LayoutINS5_IJSC_SC_SC_EEENS5_IJNSA_ILi0EEESY_SY_EEEEENS5_IJNS4_10UnderscoreES11_S11_EEEEENS4_18SM100_TMA_2SM_LOADENS4_14ComposedLayoutINS4_7SwizzleILi2ELi4ELi3EEENS4_18smem_ptr_flag_bitsILi8EEENSW_INS5_IJNSA_ILi8EEESG_EEENS5_IJSG_SC_EEEEEEEvNS4_8identityES14_S1E_vS1F_EENS_8epilogue10collective18CollectiveEpilogueINS1H_23Sm100TmaWarpSpecializedILi1ELi1ELi32ELb0ELb0EEEJNS5_IJSG_SG_SG_EEENS5_IJNSW_ISG_SC_EES1N_EEESI_SJ_SI_SJ_NS1H_6fusion15FusionCallbacksIS1L_NS1P_13LinCombEltActINS1H_6thread4ReLuESI_fSI_fLNS_15FloatRoundStyleE2EEES1M_S1O_JEEENS4_5SM1004TMEM4LOAD26SM100_TMEM_LOAD_32dp32b32xENS4_13SM90_TMA_LOADES1E_NS4_39AutoVectorizingCopyWithAssumedAlignmentILi128EEENS4_14SM90_TMA_STOREES1E_S23_S23_EEEvvEEEEvNT_6ParamsE --------------------------
	.section	.nv.shared._ZN7cutlass13device_kernelINS_4gemm6kernel13GemmUniversalIN4cute5tupleIJiiiiEEENS1_10collective13CollectiveMmaINS1_35MainloopSm100TmaUmmaWarpSpecializedILi36ELi2ELi4ENS5_IJNS4_1CILi2EEENSA_ILi1EEESC_EEEEENS5_IJNSA_ILi128EEENSA_ILi64EEESG_EEENS_12float_e4m3_tENS5_IJlSC_lEEESI_SJ_NS4_8TiledMMAINS4_8MMA_AtomIJNS4_10MMA_TraitsINS4_25SM100_MMA_F8F6F4_2x1SM_SSEJSI_SI_fSF_SG_NS4_17integral_constantINS4_4UMMA5MajorELSQ_0EEESR_NSO_INSP_7ScaleInELSS_0EEEST_EEEEEENS4_6LayoutINS5_IJSC_SC_SC_EEENS5_IJNSA_ILi0EEESY_SY_EEEEENS5_IJNS4_10UnderscoreES11_S11_EEEEENS4_18SM100_TMA_2SM_LOADENS4_14ComposedLayoutINS4_7SwizzleILi2ELi4ELi3EEENS4_18smem_ptr_flag_bitsILi8EEENSW_INS5_IJNSA_ILi8EEESG_EEENS5_IJSG_SC_EEEEEEEvNS4_8identityES14_S1E_vS1F_EENS_8epilogue10collective18CollectiveEpilogueINS1H_23Sm100TmaWarpSpecializedILi1ELi1ELi32ELb0ELb0EEEJNS5_IJSG_SG_SG_EEENS5_IJNSW_ISG_SC_EES1N_EEESI_SJ_SI_SJ_NS1H_6fusion15FusionCallbacksIS1L_NS1P_13LinCombEltActINS1H_6thread4ReLuESI_fSI_fLNS_15FloatRoundStyleE2EEES1M_S1O_JEEENS4_5SM1004TMEM4LOAD26SM100_TMEM_LOAD_32dp32b32xENS4_13SM90_TMA_LOADES1E_NS4_39AutoVectorizingCopyWithAssumedAlignmentILi128EEENS4_14SM90_TMA_STOREES1E_S23_S23_EEEvvEEEEvNT_6ParamsE,"aw",@nobits
	.sectionflags	@""
	.align	16
	.zero		1024


//--------------------- .nv.shared.reserved.0     --------------------------
	.section	.nv.shared.reserved.0,"aw",@nobits
	.weak		__nv_reservedSMEM_offset_0_alias
	.size		__nv_reservedSMEM_offset_0_alias, 0, 64
	.other		__nv_reservedSMEM_offset_0_alias,@"STO_CUDA_RESERVED_SHARED STV_DEFAULT"
__nv_reservedSMEM_offset_0_alias:
	.zero		0
.nv.shared.reserved.0:
	.zero		64
	.weak		__nv_reservedSMEM_tcgen05_partition
	.type		__nv_reservedSMEM_tcgen05_partition,@object
	.size		__nv_reservedSMEM_tcgen05_partition,(.L_0 - __nv_reservedSMEM_tcgen05_partition)
__nv_reservedSMEM_tcgen05_partition:
	.zero		32
.L_0:


//--------------------- .nv.global                --------------------------
	.section	.nv.global,"aw",@nobits
.nv.global:
	.type		_ZN39_INTERNAL_7f140f2c_4_k_cu_f850d722_30404cute1_E,@object
	.size		_ZN39_INTERNAL_7f140f2c_4_k_cu_f850d722_30404cute1_E,(_ZN39_INTERNAL_7f140f2c_4_k_cu_f850d722_30404cuda3std3__45__cpo6cbeginE - _ZN39_INTERNAL_7f140f2c_4_k_cu_f850d722_30404cute1_E)
_ZN39_INTERNAL_7f140f2c_4_k_cu_f850d722_30404cute1_E:
	.zero		1
	.type		_ZN39_INTERNAL_7f140f2c_4_k_cu_f850d722_30404cuda3std3__45__cpo6cbeginE,@object
	.size		_ZN39_INTERNAL_7f140f2c_4_k_cu_f850d722_30404cuda3std3__45__cpo6cbeginE,(_ZN39_INTERNAL_7f140f2c_4_k_cu_f850d722_30404cuda3std3__48in_placeE - _ZN39_INTERNAL_7f140f2c_4_k_cu_f850d722_30404cuda3std3__45__cpo6cbeginE)
_ZN39_INTERNAL_7f140f2c_4_k_cu_f850d722_30404cuda3std3__45__cpo6cbeginE:
	.zero		1
	.type		_ZN39_INTERNAL_7f140f2c_4_k_cu_f850d722_30404cuda3std3__48in_placeE,@object
	.size		_ZN39_INTERNAL_7f140f2c_4_k_cu_f850d722_30404cuda3std3__48in_placeE,(_ZN39_INTERNAL_7f140f2c_4_k_cu_f850d722_30404cuda3std6ranges3__45__cpo9iter_moveE - _ZN39_INTERNAL_7f140f2c_4_k_cu_f850d722_30404cuda3std3__48in_placeE)
_ZN39_INTERNAL_7f140f2c_4_k_cu_f850d722_30404cuda3std3__48in_placeE:
	.zero		1
	.type		_ZN39_INTERNAL_7f140f2c_4_k_cu_f850d722_30404cuda3std6ranges3__45__cpo9iter_moveE,@object
	.size		_ZN39_INTERNAL_7f140f2c_4_k_cu_f850d722_30404cuda3std6ranges3__45__cpo9iter_moveE,(_ZN39_INTERNAL_7f140f2c_4_k_cu_f850d722_30404cuda3std3__45__cpo5beginE - _ZN39_INTERNAL_7f140f2c_4_k_cu_f850d722_30404cuda3std6ranges3__45__cpo9iter_moveE)
_ZN39_INTERNAL_7f140f2c_4_k_cu_f850d722_30404cuda3std6ranges3__45__cpo9iter_moveE:
	.zero		1
	.type		_ZN39_INTERNAL_7f140f2c_4_k_cu_f850d722_30404cuda3std3__45__cpo5beginE,@object
	.size		_ZN39_INTERNAL_7f140f2c_4_k_cu_f850d722_30404cuda3std3__45__cpo5beginE,(_ZN39_INTERNAL_7f140f2c_4_k_cu_f850d722_30404cuda3std3__441_GLOBAL__N__7f140f2c_4_k_cu_f850d722_30406ignoreE - _ZN39_INTERNAL_7f140f2c_4_k_cu_f850d722_30404cuda3std3__45__cpo5beginE)
_ZN39_INTERNAL_7f140f2c_4_k_cu_f850d722_30404cuda3std3__45__cpo5beginE:
	.zero		1
	.type		_ZN39_INTERNAL_7f140f2c_4_k_cu_f850d722_30404cuda3std3__441_GLOBAL__N__7f140f2c_4_k_cu_f850d722_30406ignoreE,@object
	.size		_ZN39_INTERNAL_7f140f2c_4_k_cu_f850d722_30404cuda3std3__441_GLOBAL__N__7f140f2c_4_k_cu_f850d722_30406ignoreE,(_ZN39_INTERNAL_7f140f2c_4_k_cu_f850d722_30404cute7productE - _ZN39_INTERNAL_7f140f2c_4_k_cu_f850d722_30404cuda3std3__441_GLOBAL__N__7f140f2c_4_k_cu_f850d722_30406ignoreE)
_ZN39_INTERNAL_7f140f2c_4_k_cu_f850d722_30404cuda3std3__441_GLOBAL__N__7f140f2c_4_k_cu_f850d722_30406ignoreE:
	.zero		1
	.type		_ZN39_INTERNAL_7f140f2c_4_k_cu_f850d722_30404cute7productE,@object
	.size		_ZN39_INTERNAL_7f140f2c_4_k_cu_f850d722_30404cute7productE,(_ZN39_INTERNAL_7f140f2c_4_k_cu_f850d722_30404cuda3std3__45__cpo3endE - _ZN39_INTERNAL_7f140f2c_4_k_cu_f850d722_30404cute7productE)
_ZN39_INTERNAL_7f140f2c_4_k_cu_f850d722_30404cute7productE:
	.zero		1
	.type		_ZN39_INTERNAL_7f140f2c_4_k_cu_f850d722_30404cuda3std3__45__cpo3endE,@object
	.size		_ZN39_INTERNAL_7f140f2c_4_k_cu_f850d722_30404cuda3std3__45__cpo3endE,(_ZN39_INTERNAL_7f140f2c_4_k_cu_f850d722_30404cuda3std3__419piecewise_constructE - _ZN39_INTERNAL_7f140f2c_4_k_cu_f850d722_30404cuda3std3__45__cpo3endE)
_ZN39_INTERNAL_7f140f2c_4_k_cu_f850d722_30404cuda3std3__45__cpo3endE:
	.zero		1
	.type		_ZN39_INTERNAL_7f140f2c_4_k_cu_f850d722_30404cuda3std3__419piecewise_constructE,@object
	.size		_ZN39_INTERNAL_7f140f2c_4_k_cu_f850d722_30404cuda3std3__419piecewise_constructE,(_ZN39_INTERNAL_7f140f2c_4_k_cu_f850d722_30404cuda3std3__45__cpo4cendE - _ZN39_INTERNAL_7f140f2c_4_k_cu_f850d722_30404cuda3std3__419piecewise_constructE)
_ZN39_INTERNAL_7f140f2c_4_k_cu_f850d722_30404cuda3std3__419piecewise_constructE:
	.zero		1
	.type		_ZN39_INTERNAL_7f140f2c_4_k_cu_f850d722_30404cuda3std3__45__cpo4cendE,@object
	.size		_ZN39_INTERNAL_7f140f2c_4_k_cu_f850d722_30404cuda3std3__45__cpo4cendE,(_ZN39_INTERNAL_7f140f2c_4_k_cu_f850d722_30404cuda3std6ranges3__45__cpo4swapE - _ZN39_INTERNAL_7f140f2c_4_k_cu_f850d722_30404cuda3std3__45__cpo4cendE)
_ZN39_INTERNAL_7f140f2c_4_k_cu_f850d722_30404cuda3std3__45__cpo4cendE:
	.zero		1
	.type		_ZN39_INTERNAL_7f140f2c_4_k_cu_f850d722_30404cuda3std6ranges3__45__cpo4swapE,@object
	.size		_ZN39_INTERNAL_7f140f2c_4_k_cu_f850d722_30404cuda3std6ranges3__45__cpo4swapE,(.L_10 - _ZN39_INTERNAL_7f140f2c_4_k_cu_f850d722_30404cuda3std6ranges3__45__cpo4swapE)
_ZN39_INTERNAL_7f140f2c_4_k_cu_f850d722_30404cuda3std6ranges3__45__cpo4swapE:
	.zero		1
.L_10:


//--------------------- .nv.constant0._ZN7cutlass13device_kernelINS_4gemm6kernel13GemmUniversalIN4cute5tupleIJiiiiEEENS1_10collective13CollectiveMmaINS1_35MainloopSm100TmaUmmaWarpSpecializedILi36ELi2ELi4ENS5_IJNS4_1CILi2EEENSA_ILi1EEESC_EEEEENS5_IJNSA_ILi128EEENSA_ILi64EEESG_EEENS_12float_e4m3_tENS5_IJlSC_lEEESI_SJ_NS4_8TiledMMAINS4_8MMA_AtomIJNS4_10MMA_TraitsINS4_25SM100_MMA_F8F6F4_2x1SM_SSEJSI_SI_fSF_SG_NS4_17integral_constantINS4_4UMMA5MajorELSQ_0EEESR_NSO_INSP_7ScaleInELSS_0EEEST_EEEEEENS4_6LayoutINS5_IJSC_SC_SC_EEENS5_IJNSA_ILi0EEESY_SY_EEEEENS5_IJNS4_10UnderscoreES11_S11_EEEEENS4_18SM100_TMA_2SM_LOADENS4_14ComposedLayoutINS4_7SwizzleILi2ELi4ELi3EEENS4_18smem_ptr_flag_bitsILi8EEENSW_INS5_IJNSA_ILi8EEESG_EEENS5_IJSG_SC_EEEEEEEvNS4_8identityES14_S1E_vS1F_EENS_8epilogue10collective18CollectiveEpilogueINS1H_23Sm100TmaWarpSpecializedILi1ELi1ELi32ELb0ELb0EEEJNS5_IJSG_SG_SG_EEENS5_IJNSW_ISG_SC_EES1N_EEESI_SJ_SI_SJ_NS1H_6fusion15FusionCallbacksIS1L_NS1P_13LinCombEltActINS1H_6thread4ReLuESI_fSI_fLNS_15FloatRoundStyleE2EEES1M_S1O_JEEENS4_5SM1004TMEM4LOAD26SM100_TMEM_LOAD_32dp32b32xENS4_13SM90_TMA_LOADES1E_NS4_39AutoVectorizingCopyWithAssumedAlignmentILi128EEENS4_14SM90_TMA_STOREES1E_S23_S23_EEEvvEEEEvNT_6ParamsE --------------------------
	.section	.nv.constant0._ZN7cutlass13device_kernelINS_4gemm6kernel13GemmUniversalIN4cute5tupleIJiiiiEEENS1_10collective13CollectiveMmaINS1_35MainloopSm100TmaUmmaWarpSpecializedILi36ELi2ELi4ENS5_IJNS4_1CILi2EEENSA_ILi1EEESC_EEEEENS5_IJNSA_ILi128EEENSA_ILi64EEESG_EEENS_12float_e4m3_tENS5_IJlSC_lEEESI_SJ_NS4_8TiledMMAINS4_8MMA_AtomIJNS4_10MMA_TraitsINS4_25SM100_MMA_F8F6F4_2x1SM_SSEJSI_SI_fSF_SG_NS4_17integral_constantINS4_4UMMA5MajorELSQ_0EEESR_NSO_INSP_7ScaleInELSS_0EEEST_EEEEEENS4_6LayoutINS5_IJSC_SC_SC_EEENS5_IJNSA_ILi0EEESY_SY_EEEEENS5_IJNS4_10UnderscoreES11_S11_EEEEENS4_18SM100_TMA_2SM_LOADENS4_14ComposedLayoutINS4_7SwizzleILi2ELi4ELi3EEENS4_18smem_ptr_flag_bitsILi8EEENSW_INS5_IJNSA_ILi8EEESG_EEENS5_IJSG_SC_EEEEEEEvNS4_8identityES14_S1E_vS1F_EENS_8epilogue10collective18CollectiveEpilogueINS1H_23Sm100TmaWarpSpecializedILi1ELi1ELi32ELb0ELb0EEEJNS5_IJSG_SG_SG_EEENS5_IJNSW_ISG_SC_EES1N_EEESI_SJ_SI_SJ_NS1H_6fusion15FusionCallbacksIS1L_NS1P_13LinCombEltActINS1H_6thread4ReLuESI_fSI_fLNS_15FloatRoundStyleE2EEES1M_S1O_JEEENS4_5SM1004TMEM4LOAD26SM100_TMEM_LOAD_32dp32b32xENS4_13SM90_TMA_LOADES1E_NS4_39AutoVectorizingCopyWithAssumedAlignmentILi128EEENS4_14SM90_TMA_STOREES1E_S23_S23_EEEvvEEEEvNT_6ParamsE,"a",@progbits
	.sectionflags	@""
	.align	4
.nv.constant0._ZN7cutlass13device_kernelINS_4gemm6kernel13GemmUniversalIN4cute5tupleIJiiiiEEENS1_10collective13CollectiveMmaINS1_35MainloopSm100TmaUmmaWarpSpecializedILi36ELi2ELi4ENS5_IJNS4_1CILi2EEENSA_ILi1EEESC_EEEEENS5_IJNSA_ILi128EEENSA_ILi64EEESG_EEENS_12float_e4m3_tENS5_IJlSC_lEEESI_SJ_NS4_8TiledMMAINS4_8MMA_AtomIJNS4_10MMA_TraitsINS4_25SM100_MMA_F8F6F4_2x1SM_SSEJSI_SI_fSF_SG_NS4_17integral_constantINS4_4UMMA5MajorELSQ_0EEESR_NSO_INSP_7ScaleInELSS_0EEEST_EEEEEENS4_6LayoutINS5_IJSC_SC_SC_EEENS5_IJNSA_ILi0EEESY_SY_EEEEENS5_IJNS4_10UnderscoreES11_S11_EEEEENS4_18SM100_TMA_2SM_LOADENS4_14ComposedLayoutINS4_7SwizzleILi2ELi4ELi3EEENS4_18smem_ptr_flag_bitsILi8EEENSW_INS5_IJNSA_ILi8EEESG_EEENS5_IJSG_SC_EEEEEEEvNS4_8identityES14_S1E_vS1F_EENS_8epilogue10collective18CollectiveEpilogueINS1H_23Sm100TmaWarpSpecializedILi1ELi1ELi32ELb0ELb0EEEJNS5_IJSG_SG_SG_EEENS5_IJNSW_ISG_SC_EES1N_EEESI_SJ_SI_SJ_NS1H_6fusion15FusionCallbacksIS1L_NS1P_13LinCombEltActINS1H_6thread4ReLuESI_fSI_fLNS_15FloatRoundStyleE2EEES1M_S1O_JEEENS4_5SM1004TMEM4LOAD26SM100_TMEM_LOAD_32dp32b32xENS4_13SM90_TMA_LOADES1E_NS4_39AutoVectorizingCopyWithAssumedAlignmentILi128EEENS4_14SM90_TMA_STOREES1E_S23_S23_EEEvvEEEEvNT_6ParamsE:
	.zero		2944


//--------------------- SYMBOLS --------------------------

	.type		.nv.reservedSmem.offset0,@object
	.size		.nv.reservedSmem.offset0,0x4
	.type		.nv.reservedSmem.cap,@object
	.size		.nv.reservedSmem.cap,0x4
	.type		__assertfail,@function
